//
// Generated by NVIDIA NVVM Compiler
//
// Compiler Build ID: CL-36424714
// Cuda compilation tools, release 13.0, V13.0.88
// Based on NVVM 20.0.0
//

.version 9.0
.target sm_100
.address_size 64

	// .globl	_Z22angle_between_galaxiesiPfS_S_S_Pi
// _ZZ22angle_between_galaxiesiPfS_S_S_PiE11shared_hist has been demoted
.global .align 4 .b8 __cudart_i2opi_f[24] = {65, 144, 67, 60, 153, 149, 98, 219, 192, 221, 52, 245, 209, 87, 39, 252, 41, 21, 68, 78, 110, 131, 249, 162};

.visible .entry _Z22angle_between_galaxiesiPfS_S_S_Pi(
	.param .u32 _Z22angle_between_galaxiesiPfS_S_S_Pi_param_0,
	.param .u64 .ptr .align 1 _Z22angle_between_galaxiesiPfS_S_S_Pi_param_1,
	.param .u64 .ptr .align 1 _Z22angle_between_galaxiesiPfS_S_S_Pi_param_2,
	.param .u64 .ptr .align 1 _Z22angle_between_galaxiesiPfS_S_S_Pi_param_3,
	.param .u64 .ptr .align 1 _Z22angle_between_galaxiesiPfS_S_S_Pi_param_4,
	.param .u64 .ptr .align 1 _Z22angle_between_galaxiesiPfS_S_S_Pi_param_5
)
{
	.local .align 4 .b8 	__local_depot0[28];
	.reg .b64 	%SP;
	.reg .b64 	%SPL;
	.reg .pred 	%p<51>;
	.reg .b32 	%r<247>;
	.reg .b32 	%f<156>;
	.reg .b64 	%rd<113>;
	.reg .b64 	%fd<20>;
	// demoted variable
	.shared .align 4 .b8 _ZZ22angle_between_galaxiesiPfS_S_S_PiE11shared_hist[2880];
	mov.u64 	%SPL, __local_depot0;
	ld.param.u32 	%r76, [_Z22angle_between_galaxiesiPfS_S_S_Pi_param_0];
	ld.param.u64 	%rd41, [_Z22angle_between_galaxiesiPfS_S_S_Pi_param_1];
	ld.param.u64 	%rd42, [_Z22angle_between_galaxiesiPfS_S_S_Pi_param_2];
	ld.param.u64 	%rd43, [_Z22angle_between_galaxiesiPfS_S_S_Pi_param_3];
	ld.param.u64 	%rd44, [_Z22angle_between_galaxiesiPfS_S_S_Pi_param_4];
	ld.param.u64 	%rd40, [_Z22angle_between_galaxiesiPfS_S_S_Pi_param_5];
	cvta.to.global.u64 	%rd45, %rd44;
	cvta.to.global.u64 	%rd46, %rd43;
	cvta.to.global.u64 	%rd47, %rd42;
	cvta.to.global.u64 	%rd48, %rd41;
	add.u64 	%rd1, %SPL, 0;
	mov.u32 	%r77, %ntid.x;
	mov.u32 	%r78, %ctaid.x;
	mov.u32 	%r1, %tid.x;
	mad.lo.s32 	%r79, %r77, %r78, %r1;
	mul.wide.s32 	%rd50, %r76, 4;
	add.s64 	%rd51, %rd48, %rd50;
	ld.global.f32 	%f1, [%rd51];
	add.s64 	%rd52, %rd47, %rd50;
	ld.global.f32 	%f31, [%rd52];
	mul.wide.s32 	%rd53, %r79, 4;
	add.s64 	%rd54, %rd46, %rd53;
	ld.global.f32 	%f3, [%rd54];
	add.s64 	%rd55, %rd45, %rd53;
	ld.global.f32 	%f32, [%rd55];
	setp.eq.f32 	%p1, %f1, %f3;
	setp.eq.f32 	%p2, %f31, %f32;
	mov.f64 	%fd19, 0d0000000000000000;
	or.pred  	%p3, %p1, %p2;
	@%p3 bra 	$L__BB0_42;
	mul.f32 	%f33, %f31, 0f3F22F983;
	cvt.rni.s32.f32 	%r235, %f33;
	cvt.rn.f32.s32 	%f34, %r235;
	fma.rn.f32 	%f35, %f34, 0fBFC90FDA, %f31;
	fma.rn.f32 	%f36, %f34, 0fB3A22168, %f35;
	fma.rn.f32 	%f153, %f34, 0fA7C234C5, %f36;
	abs.f32 	%f6, %f31;
	setp.ltu.f32 	%p4, %f6, 0f47CE4780;
	mov.u32 	%r227, %r235;
	mov.f32 	%f151, %f153;
	@%p4 bra 	$L__BB0_9;
	setp.neu.f32 	%p5, %f6, 0f7F800000;
	@%p5 bra 	$L__BB0_4;
	mov.f32 	%f39, 0f00000000;
	mul.rn.f32 	%f151, %f31, %f39;
	mov.b32 	%r227, 0;
	bra.uni 	$L__BB0_9;
$L__BB0_4:
	mov.b32 	%r3, %f31;
	shl.b32 	%r81, %r3, 8;
	or.b32  	%r4, %r81, -2147483648;
	mov.b64 	%rd99, 0;
	mov.b32 	%r224, 0;
	mov.u64 	%rd97, __cudart_i2opi_f;
	mov.u64 	%rd98, %rd1;
$L__BB0_5:
	.pragma "nounroll";
	ld.global.nc.u32 	%r82, [%rd97];
	mad.wide.u32 	%rd58, %r82, %r4, %rd99;
	shr.u64 	%rd99, %rd58, 32;
	st.local.u32 	[%rd98], %rd58;
	add.s32 	%r224, %r224, 1;
	add.s64 	%rd98, %rd98, 4;
	add.s64 	%rd97, %rd97, 4;
	setp.ne.s32 	%p6, %r224, 6;
	@%p6 bra 	$L__BB0_5;
	shr.u32 	%r83, %r3, 23;
	st.local.u32 	[%rd1+24], %rd99;
	and.b32  	%r7, %r83, 31;
	and.b32  	%r84, %r83, 224;
	add.s32 	%r85, %r84, -128;
	shr.u32 	%r86, %r85, 5;
	mul.wide.u32 	%rd59, %r86, 4;
	sub.s64 	%rd8, %rd1, %rd59;
	ld.local.u32 	%r225, [%rd8+24];
	ld.local.u32 	%r226, [%rd8+20];
	setp.eq.s32 	%p7, %r7, 0;
	@%p7 bra 	$L__BB0_8;
	shf.l.wrap.b32 	%r225, %r226, %r225, %r7;
	ld.local.u32 	%r87, [%rd8+16];
	shf.l.wrap.b32 	%r226, %r87, %r226, %r7;
$L__BB0_8:
	shr.u32 	%r88, %r225, 30;
	shf.l.wrap.b32 	%r89, %r226, %r225, 2;
	shl.b32 	%r90, %r226, 2;
	shr.u32 	%r91, %r89, 31;
	add.s32 	%r92, %r91, %r88;
	neg.s32 	%r93, %r92;
	setp.lt.s32 	%p8, %r3, 0;
	selp.b32 	%r227, %r93, %r92, %p8;
	xor.b32  	%r94, %r89, %r3;
	shr.s32 	%r95, %r89, 31;
	xor.b32  	%r96, %r95, %r89;
	xor.b32  	%r97, %r95, %r90;
	cvt.u64.u32 	%rd60, %r96;
	shl.b64 	%rd61, %rd60, 32;
	cvt.u64.u32 	%rd62, %r97;
	or.b64  	%rd63, %rd61, %rd62;
	cvt.rn.f64.s64 	%fd4, %rd63;
	mul.f64 	%fd5, %fd4, 0d3BF921FB54442D19;
	cvt.rn.f32.f64 	%f37, %fd5;
	neg.f32 	%f38, %f37;
	setp.lt.s32 	%p9, %r94, 0;
	selp.f32 	%f151, %f38, %f37, %p9;
$L__BB0_9:
	mul.rn.f32 	%f40, %f151, %f151;
	and.b32  	%r99, %r227, 1;
	setp.eq.b32 	%p10, %r99, 1;
	selp.f32 	%f41, 0f3F800000, %f151, %p10;
	fma.rn.f32 	%f42, %f40, %f41, 0f00000000;
	fma.rn.f32 	%f43, %f40, 0f37CBAC00, 0fBAB607ED;
	selp.f32 	%f44, %f43, 0fB94D4153, %p10;
	selp.f32 	%f45, 0f3D2AAABB, 0f3C0885E4, %p10;
	fma.rn.f32 	%f46, %f44, %f40, %f45;
	selp.f32 	%f47, 0fBEFFFFFF, 0fBE2AAAA8, %p10;
	fma.rn.f32 	%f48, %f46, %f40, %f47;
	fma.rn.f32 	%f49, %f48, %f42, %f41;
	and.b32  	%r100, %r227, 2;
	setp.eq.s32 	%p11, %r100, 0;
	mov.f32 	%f50, 0f00000000;
	sub.f32 	%f51, %f50, %f49;
	selp.f32 	%f10, %f49, %f51, %p11;
	mul.f32 	%f52, %f32, 0f3F22F983;
	cvt.rni.s32.f32 	%r239, %f52;
	cvt.rn.f32.s32 	%f53, %r239;
	fma.rn.f32 	%f54, %f53, 0fBFC90FDA, %f32;
	fma.rn.f32 	%f55, %f53, 0fB3A22168, %f54;
	fma.rn.f32 	%f154, %f53, 0fA7C234C5, %f55;
	abs.f32 	%f12, %f32;
	setp.ltu.f32 	%p12, %f12, 0f47CE4780;
	mov.u32 	%r231, %r239;
	mov.f32 	%f152, %f154;
	@%p12 bra 	$L__BB0_17;
	setp.neu.f32 	%p13, %f12, 0f7F800000;
	@%p13 bra 	$L__BB0_12;
	mov.f32 	%f58, 0f00000000;
	mul.rn.f32 	%f152, %f32, %f58;
	mov.b32 	%r231, 0;
	bra.uni 	$L__BB0_17;
$L__BB0_12:
	mov.b32 	%r17, %f32;
	shl.b32 	%r102, %r17, 8;
	or.b32  	%r18, %r102, -2147483648;
	mov.b64 	%rd102, 0;
	mov.b32 	%r228, 0;
	mov.u64 	%rd100, __cudart_i2opi_f;
	mov.u64 	%rd101, %rd1;
$L__BB0_13:
	.pragma "nounroll";
	ld.global.nc.u32 	%r103, [%rd100];
	mad.wide.u32 	%rd66, %r103, %r18, %rd102;
	shr.u64 	%rd102, %rd66, 32;
	st.local.u32 	[%rd101], %rd66;
	add.s32 	%r228, %r228, 1;
	add.s64 	%rd101, %rd101, 4;
	add.s64 	%rd100, %rd100, 4;
	setp.ne.s32 	%p14, %r228, 6;
	@%p14 bra 	$L__BB0_13;
	shr.u32 	%r104, %r17, 23;
	st.local.u32 	[%rd1+24], %rd102;
	and.b32  	%r21, %r104, 31;
	and.b32  	%r105, %r104, 224;
	add.s32 	%r106, %r105, -128;
	shr.u32 	%r107, %r106, 5;
	mul.wide.u32 	%rd67, %r107, 4;
	sub.s64 	%rd15, %rd1, %rd67;
	ld.local.u32 	%r229, [%rd15+24];
	ld.local.u32 	%r230, [%rd15+20];
	setp.eq.s32 	%p15, %r21, 0;
	@%p15 bra 	$L__BB0_16;
	shf.l.wrap.b32 	%r229, %r230, %r229, %r21;
	ld.local.u32 	%r108, [%rd15+16];
	shf.l.wrap.b32 	%r230, %r108, %r230, %r21;
$L__BB0_16:
	shr.u32 	%r109, %r229, 30;
	shf.l.wrap.b32 	%r110, %r230, %r229, 2;
	shl.b32 	%r111, %r230, 2;
	shr.u32 	%r112, %r110, 31;
	add.s32 	%r113, %r112, %r109;
	neg.s32 	%r114, %r113;
	setp.lt.s32 	%p16, %r17, 0;
	selp.b32 	%r231, %r114, %r113, %p16;
	xor.b32  	%r115, %r110, %r17;
	shr.s32 	%r116, %r110, 31;
	xor.b32  	%r117, %r116, %r110;
	xor.b32  	%r118, %r116, %r111;
	cvt.u64.u32 	%rd68, %r117;
	shl.b64 	%rd69, %rd68, 32;
	cvt.u64.u32 	%rd70, %r118;
	or.b64  	%rd71, %rd69, %rd70;
	cvt.rn.f64.s64 	%fd6, %rd71;
	mul.f64 	%fd7, %fd6, 0d3BF921FB54442D19;
	cvt.rn.f32.f64 	%f56, %fd7;
	neg.f32 	%f57, %f56;
	setp.lt.s32 	%p17, %r115, 0;
	selp.f32 	%f152, %f57, %f56, %p17;
$L__BB0_17:
	setp.ltu.f32 	%p18, %f6, 0f47CE4780;
	mul.rn.f32 	%f59, %f152, %f152;
	and.b32  	%r120, %r231, 1;
	setp.eq.b32 	%p19, %r120, 1;
	selp.f32 	%f60, 0f3F800000, %f152, %p19;
	fma.rn.f32 	%f61, %f59, %f60, 0f00000000;
	fma.rn.f32 	%f62, %f59, 0f37CBAC00, 0fBAB607ED;
	selp.f32 	%f63, %f62, 0fB94D4153, %p19;
	selp.f32 	%f64, 0f3D2AAABB, 0f3C0885E4, %p19;
	fma.rn.f32 	%f65, %f63, %f59, %f64;
	selp.f32 	%f66, 0fBEFFFFFF, 0fBE2AAAA8, %p19;
	fma.rn.f32 	%f67, %f65, %f59, %f66;
	fma.rn.f32 	%f68, %f67, %f61, %f60;
	and.b32  	%r121, %r231, 2;
	setp.eq.s32 	%p20, %r121, 0;
	mov.f32 	%f69, 0f00000000;
	sub.f32 	%f70, %f69, %f68;
	selp.f32 	%f71, %f68, %f70, %p20;
	mul.f32 	%f16, %f10, %f71;
	@%p18 bra 	$L__BB0_25;
	setp.neu.f32 	%p21, %f6, 0f7F800000;
	@%p21 bra 	$L__BB0_20;
	mov.f32 	%f74, 0f00000000;
	mul.rn.f32 	%f153, %f31, %f74;
	mov.b32 	%r235, 0;
	bra.uni 	$L__BB0_25;
$L__BB0_20:
	mov.b32 	%r30, %f31;
	shl.b32 	%r123, %r30, 8;
	or.b32  	%r31, %r123, -2147483648;
	mov.b64 	%rd105, 0;
	mov.b32 	%r232, 0;
	mov.u64 	%rd103, __cudart_i2opi_f;
	mov.u64 	%rd104, %rd1;
$L__BB0_21:
	.pragma "nounroll";
	ld.global.nc.u32 	%r124, [%rd103];
	mad.wide.u32 	%rd74, %r124, %r31, %rd105;
	shr.u64 	%rd105, %rd74, 32;
	st.local.u32 	[%rd104], %rd74;
	add.s32 	%r232, %r232, 1;
	add.s64 	%rd104, %rd104, 4;
	add.s64 	%rd103, %rd103, 4;
	setp.ne.s32 	%p22, %r232, 6;
	@%p22 bra 	$L__BB0_21;
	shr.u32 	%r125, %r30, 23;
	st.local.u32 	[%rd1+24], %rd105;
	and.b32  	%r34, %r125, 31;
	and.b32  	%r126, %r125, 224;
	add.s32 	%r127, %r126, -128;
	shr.u32 	%r128, %r127, 5;
	mul.wide.u32 	%rd75, %r128, 4;
	sub.s64 	%rd22, %rd1, %rd75;
	ld.local.u32 	%r233, [%rd22+24];
	ld.local.u32 	%r234, [%rd22+20];
	setp.eq.s32 	%p23, %r34, 0;
	@%p23 bra 	$L__BB0_24;
	shf.l.wrap.b32 	%r233, %r234, %r233, %r34;
	ld.local.u32 	%r129, [%rd22+16];
	shf.l.wrap.b32 	%r234, %r129, %r234, %r34;
$L__BB0_24:
	shr.u32 	%r130, %r233, 30;
	shf.l.wrap.b32 	%r131, %r234, %r233, 2;
	shl.b32 	%r132, %r234, 2;
	shr.u32 	%r133, %r131, 31;
	add.s32 	%r134, %r133, %r130;
	neg.s32 	%r135, %r134;
	setp.lt.s32 	%p24, %r30, 0;
	selp.b32 	%r235, %r135, %r134, %p24;
	xor.b32  	%r136, %r131, %r30;
	shr.s32 	%r137, %r131, 31;
	xor.b32  	%r138, %r137, %r131;
	xor.b32  	%r139, %r137, %r132;
	cvt.u64.u32 	%rd76, %r138;
	shl.b64 	%rd77, %rd76, 32;
	cvt.u64.u32 	%rd78, %r139;
	or.b64  	%rd79, %rd77, %rd78;
	cvt.rn.f64.s64 	%fd8, %rd79;
	mul.f64 	%fd9, %fd8, 0d3BF921FB54442D19;
	cvt.rn.f32.f64 	%f72, %fd9;
	neg.f32 	%f73, %f72;
	setp.lt.s32 	%p25, %r136, 0;
	selp.f32 	%f153, %f73, %f72, %p25;
$L__BB0_25:
	setp.ltu.f32 	%p26, %f12, 0f47CE4780;
	add.s32 	%r141, %r235, 1;
	mul.rn.f32 	%f75, %f153, %f153;
	and.b32  	%r142, %r235, 1;
	setp.eq.b32 	%p27, %r142, 1;
	selp.f32 	%f76, %f153, 0f3F800000, %p27;
	fma.rn.f32 	%f77, %f75, %f76, 0f00000000;
	fma.rn.f32 	%f78, %f75, 0f37CBAC00, 0fBAB607ED;
	selp.f32 	%f79, 0fB94D4153, %f78, %p27;
	selp.f32 	%f80, 0f3C0885E4, 0f3D2AAABB, %p27;
	fma.rn.f32 	%f81, %f79, %f75, %f80;
	selp.f32 	%f82, 0fBE2AAAA8, 0fBEFFFFFF, %p27;
	fma.rn.f32 	%f83, %f81, %f75, %f82;
	fma.rn.f32 	%f84, %f83, %f77, %f76;
	and.b32  	%r143, %r141, 2;
	setp.eq.s32 	%p28, %r143, 0;
	mov.f32 	%f85, 0f00000000;
	sub.f32 	%f86, %f85, %f84;
	selp.f32 	%f20, %f84, %f86, %p28;
	@%p26 bra 	$L__BB0_33;
	setp.neu.f32 	%p29, %f12, 0f7F800000;
	@%p29 bra 	$L__BB0_28;
	mov.f32 	%f89, 0f00000000;
	mul.rn.f32 	%f154, %f32, %f89;
	mov.b32 	%r239, 0;
	bra.uni 	$L__BB0_33;
$L__BB0_28:
	mov.b32 	%r43, %f32;
	shl.b32 	%r145, %r43, 8;
	or.b32  	%r44, %r145, -2147483648;
	mov.b64 	%rd108, 0;
	mov.b32 	%r236, 0;
	mov.u64 	%rd106, __cudart_i2opi_f;
	mov.u64 	%rd107, %rd1;
$L__BB0_29:
	.pragma "nounroll";
	ld.global.nc.u32 	%r146, [%rd106];
	mad.wide.u32 	%rd82, %r146, %r44, %rd108;
	shr.u64 	%rd108, %rd82, 32;
	st.local.u32 	[%rd107], %rd82;
	add.s32 	%r236, %r236, 1;
	add.s64 	%rd107, %rd107, 4;
	add.s64 	%rd106, %rd106, 4;
	setp.ne.s32 	%p30, %r236, 6;
	@%p30 bra 	$L__BB0_29;
	shr.u32 	%r147, %r43, 23;
	st.local.u32 	[%rd1+24], %rd108;
	and.b32  	%r47, %r147, 31;
	and.b32  	%r148, %r147, 224;
	add.s32 	%r149, %r148, -128;
	shr.u32 	%r150, %r149, 5;
	mul.wide.u32 	%rd83, %r150, 4;
	sub.s64 	%rd29, %rd1, %rd83;
	ld.local.u32 	%r237, [%rd29+24];
	ld.local.u32 	%r238, [%rd29+20];
	setp.eq.s32 	%p31, %r47, 0;
	@%p31 bra 	$L__BB0_32;
	shf.l.wrap.b32 	%r237, %r238, %r237, %r47;
	ld.local.u32 	%r151, [%rd29+16];
	shf.l.wrap.b32 	%r238, %r151, %r238, %r47;
$L__BB0_32:
	shr.u32 	%r152, %r237, 30;
	shf.l.wrap.b32 	%r153, %r238, %r237, 2;
	shl.b32 	%r154, %r238, 2;
	shr.u32 	%r155, %r153, 31;
	add.s32 	%r156, %r155, %r152;
	neg.s32 	%r157, %r156;
	setp.lt.s32 	%p32, %r43, 0;
	selp.b32 	%r239, %r157, %r156, %p32;
	xor.b32  	%r158, %r153, %r43;
	shr.s32 	%r159, %r153, 31;
	xor.b32  	%r160, %r159, %r153;
	xor.b32  	%r161, %r159, %r154;
	cvt.u64.u32 	%rd84, %r160;
	shl.b64 	%rd85, %rd84, 32;
	cvt.u64.u32 	%rd86, %r161;
	or.b64  	%rd87, %rd85, %rd86;
	cvt.rn.f64.s64 	%fd10, %rd87;
	mul.f64 	%fd11, %fd10, 0d3BF921FB54442D19;
	cvt.rn.f32.f64 	%f87, %fd11;
	neg.f32 	%f88, %f87;
	setp.lt.s32 	%p33, %r158, 0;
	selp.f32 	%f154, %f88, %f87, %p33;
$L__BB0_33:
	add.s32 	%r163, %r239, 1;
	mul.rn.f32 	%f90, %f154, %f154;
	and.b32  	%r164, %r239, 1;
	setp.eq.b32 	%p34, %r164, 1;
	selp.f32 	%f91, %f154, 0f3F800000, %p34;
	fma.rn.f32 	%f92, %f90, %f91, 0f00000000;
	fma.rn.f32 	%f93, %f90, 0f37CBAC00, 0fBAB607ED;
	selp.f32 	%f94, 0fB94D4153, %f93, %p34;
	selp.f32 	%f95, 0f3C0885E4, 0f3D2AAABB, %p34;
	fma.rn.f32 	%f96, %f94, %f90, %f95;
	selp.f32 	%f97, 0fBE2AAAA8, 0fBEFFFFFF, %p34;
	fma.rn.f32 	%f98, %f96, %f90, %f97;
	fma.rn.f32 	%f99, %f98, %f92, %f91;
	and.b32  	%r165, %r163, 2;
	setp.eq.s32 	%p35, %r165, 0;
	mov.f32 	%f100, 0f00000000;
	sub.f32 	%f101, %f100, %f99;
	selp.f32 	%f102, %f99, %f101, %p35;
	mul.f32 	%f24, %f20, %f102;
	sub.f32 	%f25, %f1, %f3;
	mul.f32 	%f103, %f25, 0f3F22F983;
	cvt.rni.s32.f32 	%r243, %f103;
	cvt.rn.f32.s32 	%f104, %r243;
	fma.rn.f32 	%f105, %f104, 0fBFC90FDA, %f25;
	fma.rn.f32 	%f106, %f104, 0fB3A22168, %f105;
	fma.rn.f32 	%f155, %f104, 0fA7C234C5, %f106;
	abs.f32 	%f27, %f25;
	setp.ltu.f32 	%p36, %f27, 0f47CE4780;
	@%p36 bra 	$L__BB0_41;
	setp.neu.f32 	%p37, %f27, 0f7F800000;
	@%p37 bra 	$L__BB0_36;
	mov.f32 	%f109, 0f00000000;
	mul.rn.f32 	%f155, %f25, %f109;
	mov.b32 	%r243, 0;
	bra.uni 	$L__BB0_41;
$L__BB0_36:
	mov.b32 	%r57, %f25;
	shl.b32 	%r167, %r57, 8;
	or.b32  	%r58, %r167, -2147483648;
	mov.b64 	%rd111, 0;
	mov.b32 	%r240, 0;
	mov.u64 	%rd109, __cudart_i2opi_f;
	mov.u64 	%rd110, %rd1;
$L__BB0_37:
	.pragma "nounroll";
	ld.global.nc.u32 	%r168, [%rd109];
	mad.wide.u32 	%rd90, %r168, %r58, %rd111;
	shr.u64 	%rd111, %rd90, 32;
	st.local.u32 	[%rd110], %rd90;
	add.s32 	%r240, %r240, 1;
	add.s64 	%rd110, %rd110, 4;
	add.s64 	%rd109, %rd109, 4;
	setp.ne.s32 	%p38, %r240, 6;
	@%p38 bra 	$L__BB0_37;
	shr.u32 	%r169, %r57, 23;
	st.local.u32 	[%rd1+24], %rd111;
	and.b32  	%r61, %r169, 31;
	and.b32  	%r170, %r169, 224;
	add.s32 	%r171, %r170, -128;
	shr.u32 	%r172, %r171, 5;
	mul.wide.u32 	%rd91, %r172, 4;
	sub.s64 	%rd36, %rd1, %rd91;
	ld.local.u32 	%r241, [%rd36+24];
	ld.local.u32 	%r242, [%rd36+20];
	setp.eq.s32 	%p39, %r61, 0;
	@%p39 bra 	$L__BB0_40;
	shf.l.wrap.b32 	%r241, %r242, %r241, %r61;
	ld.local.u32 	%r173, [%rd36+16];
	shf.l.wrap.b32 	%r242, %r173, %r242, %r61;
$L__BB0_40:
	shr.u32 	%r174, %r241, 30;
	shf.l.wrap.b32 	%r175, %r242, %r241, 2;
	shl.b32 	%r176, %r242, 2;
	shr.u32 	%r177, %r175, 31;
	add.s32 	%r178, %r177, %r174;
	neg.s32 	%r179, %r178;
	setp.lt.s32 	%p40, %r57, 0;
	selp.b32 	%r243, %r179, %r178, %p40;
	xor.b32  	%r180, %r175, %r57;
	shr.s32 	%r181, %r175, 31;
	xor.b32  	%r182, %r181, %r175;
	xor.b32  	%r183, %r181, %r176;
	cvt.u64.u32 	%rd92, %r182;
	shl.b64 	%rd93, %rd92, 32;
	cvt.u64.u32 	%rd94, %r183;
	or.b64  	%rd95, %rd93, %rd94;
	cvt.rn.f64.s64 	%fd12, %rd95;
	mul.f64 	%fd13, %fd12, 0d3BF921FB54442D19;
	cvt.rn.f32.f64 	%f107, %fd13;
	neg.f32 	%f108, %f107;
	setp.lt.s32 	%p41, %r180, 0;
	selp.f32 	%f155, %f108, %f107, %p41;
$L__BB0_41:
	add.s32 	%r185, %r243, 1;
	mul.rn.f32 	%f110, %f155, %f155;
	and.b32  	%r186, %r243, 1;
	setp.eq.b32 	%p42, %r186, 1;
	selp.f32 	%f111, %f155, 0f3F800000, %p42;
	fma.rn.f32 	%f112, %f110, %f111, 0f00000000;
	fma.rn.f32 	%f113, %f110, 0f37CBAC00, 0fBAB607ED;
	selp.f32 	%f114, 0fB94D4153, %f113, %p42;
	selp.f32 	%f115, 0f3C0885E4, 0f3D2AAABB, %p42;
	fma.rn.f32 	%f116, %f114, %f110, %f115;
	selp.f32 	%f117, 0fBE2AAAA8, 0fBEFFFFFF, %p42;
	fma.rn.f32 	%f118, %f116, %f110, %f117;
	fma.rn.f32 	%f119, %f118, %f112, %f111;
	and.b32  	%r187, %r185, 2;
	setp.eq.s32 	%p43, %r187, 0;
	mov.f32 	%f120, 0f00000000;
	sub.f32 	%f121, %f120, %f119;
	selp.f32 	%f122, %f119, %f121, %p43;
	fma.rn.f32 	%f123, %f24, %f122, %f16;
	min.f32 	%f124, %f123, 0f3F800000;
	max.f32 	%f125, %f124, 0fBF800000;
	abs.f32 	%f126, %f125;
	fma.rn.f32 	%f127, %f126, 0fBF000000, 0f3F000000;
	rsqrt.approx.ftz.f32 	%f128, %f127;
	mul.f32 	%f129, %f128, %f127;
	mul.f32 	%f130, %f128, 0fBF000000;
	fma.rn.f32 	%f131, %f129, %f130, 0f3F000000;
	fma.rn.f32 	%f132, %f129, %f131, %f129;
	setp.eq.f32 	%p44, %f126, 0f3F800000;
	selp.f32 	%f133, 0f00000000, %f132, %p44;
	setp.gt.f32 	%p45, %f126, 0f3F0F5C29;
	selp.f32 	%f134, %f133, %f126, %p45;
	copysign.f32 	%f135, %f125, %f134;
	mul.f32 	%f136, %f135, %f135;
	fma.rn.f32 	%f137, %f136, 0f3D10ECEF, 0f3C8B1ABB;
	fma.rn.f32 	%f138, %f137, %f136, 0f3CFC028C;
	fma.rn.f32 	%f139, %f138, %f136, 0f3D372139;
	fma.rn.f32 	%f140, %f139, %f136, 0f3D9993DB;
	fma.rn.f32 	%f141, %f140, %f136, 0f3E2AAAC6;
	mul.f32 	%f142, %f136, %f141;
	fma.rn.f32 	%f143, %f142, %f135, %f135;
	neg.f32 	%f144, %f143;
	selp.f32 	%f145, %f143, %f144, %p45;
	fma.rn.f32 	%f146, 0f3F6EE581, 0f3FD774EB, %f145;
	setp.gt.f32 	%p46, %f125, 0f3F0F5C29;
	selp.f32 	%f147, %f143, %f146, %p46;
	add.f32 	%f148, %f147, %f147;
	selp.f32 	%f149, %f148, %f147, %p45;
	cvt.f64.f32 	%fd14, %f149;
	mul.f64 	%fd15, %fd14, 0d4066800000000000;
	div.rn.f64 	%fd16, %fd15, 0d400921FB54442EEA;
	cvt.rn.f32.f64 	%f150, %fd16;
	cvt.f64.f32 	%fd17, %f150;
	mul.f64 	%fd19, %fd17, 0d4010000000000000;
$L__BB0_42:
	setp.ne.s32 	%p47, %r1, 0;
	@%p47 bra 	$L__BB0_45;
	mov.b32 	%r244, 32;
	mov.u32 	%r189, _ZZ22angle_between_galaxiesiPfS_S_S_PiE11shared_hist;
$L__BB0_44:
	add.s32 	%r190, %r189, %r244;
	mov.b32 	%r191, 0;
	st.shared.u32 	[%r190+-32], %r191;
	st.shared.u32 	[%r190+-28], %r191;
	st.shared.u32 	[%r190+-24], %r191;
	st.shared.u32 	[%r190+-20], %r191;
	st.shared.u32 	[%r190+-16], %r191;
	st.shared.u32 	[%r190+-12], %r191;
	st.shared.u32 	[%r190+-8], %r191;
	st.shared.u32 	[%r190+-4], %r191;
	st.shared.u32 	[%r190], %r191;
	st.shared.u32 	[%r190+4], %r191;
	st.shared.u32 	[%r190+8], %r191;
	st.shared.u32 	[%r190+12], %r191;
	st.shared.u32 	[%r190+16], %r191;
	st.shared.u32 	[%r190+20], %r191;
	st.shared.u32 	[%r190+24], %r191;
	st.shared.u32 	[%r190+28], %r191;
	add.s32 	%r244, %r244, 64;
	setp.ne.s32 	%p48, %r244, 2912;
	@%p48 bra 	$L__BB0_44;
$L__BB0_45:
	setp.ne.s32 	%p49, %r1, 0;
	cvt.rmi.f64.f64 	%fd18, %fd19;
	cvt.rzi.s32.f64 	%r192, %fd18;
	mul.hi.s32 	%r193, %r192, -1240768329;
	add.s32 	%r194, %r193, %r192;
	shr.u32 	%r195, %r194, 31;
	shr.s32 	%r196, %r194, 9;
	add.s32 	%r197, %r196, %r195;
	mul.lo.s32 	%r198, %r197, 720;
	sub.s32 	%r199, %r192, %r198;
	max.s32 	%r200, %r199, 0;
	bar.sync 	0;
	shl.b32 	%r201, %r200, 2;
	mov.u32 	%r202, _ZZ22angle_between_galaxiesiPfS_S_S_PiE11shared_hist;
	add.s32 	%r203, %r202, %r201;
	atom.shared.add.u32 	%r204, [%r203], 1;
	bar.sync 	0;
	@%p49 bra 	$L__BB0_48;
	cvta.to.global.u64 	%rd96, %rd40;
	add.s32 	%r245, %r202, 32;
	add.s64 	%rd112, %rd96, 32;
	mov.b32 	%r246, 0;
$L__BB0_47:
	ld.shared.u32 	%r208, [%r245+-32];
	st.global.u32 	[%rd112+-32], %r208;
	ld.shared.u32 	%r209, [%r245+-28];
	st.global.u32 	[%rd112+-28], %r209;
	ld.shared.u32 	%r210, [%r245+-24];
	st.global.u32 	[%rd112+-24], %r210;
	ld.shared.u32 	%r211, [%r245+-20];
	st.global.u32 	[%rd112+-20], %r211;
	ld.shared.u32 	%r212, [%r245+-16];
	st.global.u32 	[%rd112+-16], %r212;
	ld.shared.u32 	%r213, [%r245+-12];
	st.global.u32 	[%rd112+-12], %r213;
	ld.shared.u32 	%r214, [%r245+-8];
	st.global.u32 	[%rd112+-8], %r214;
	ld.shared.u32 	%r215, [%r245+-4];
	st.global.u32 	[%rd112+-4], %r215;
	ld.shared.u32 	%r216, [%r245];
	st.global.u32 	[%rd112], %r216;
	ld.shared.u32 	%r217, [%r245+4];
	st.global.u32 	[%rd112+4], %r217;
	ld.shared.u32 	%r218, [%r245+8];
	st.global.u32 	[%rd112+8], %r218;
	ld.shared.u32 	%r219, [%r245+12];
	st.global.u32 	[%rd112+12], %r219;
	ld.shared.u32 	%r220, [%r245+16];
	st.global.u32 	[%rd112+16], %r220;
	ld.shared.u32 	%r221, [%r245+20];
	st.global.u32 	[%rd112+20], %r221;
	ld.shared.u32 	%r222, [%r245+24];
	st.global.u32 	[%rd112+24], %r222;
	ld.shared.u32 	%r223, [%r245+28];
	st.global.u32 	[%rd112+28], %r223;
	add.s32 	%r246, %r246, 16;
	add.s32 	%r245, %r245, 64;
	add.s64 	%rd112, %rd112, 64;
	setp.ne.s32 	%p50, %r246, 720;
	@%p50 bra 	$L__BB0_47;
$L__BB0_48:
	ret;

}


// ===== COMPILED SASS (sm_100) =====

	.target	sm_100

	.elftype	@"ET_EXEC"


//--------------------- .note.nv.tkinfo           --------------------------
	.section	.note.nv.tkinfo,"",@"SHT_NOTE"
	.sectionflags	@"SHF_NOTE_NV_TKINFO"
	.tkinfo
        /*0018*/ 	.word	0x00000002
        /*0030*/ 	.string	""
        /*0030*/ 	.string	"ptxas"
        /*0030*/ 	.string	"Cuda compilation tools, release 13.0, V13.0.88"
        /*0030*/ 	.string	"Build cuda_13.0.r13.0/compiler.36424714_0"
        /*0030*/ 	.string	"-arch sm_100 -m 64 "



//--------------------- .note.nv.cuinfo           --------------------------
	.section	.note.nv.cuinfo,"",@"SHT_NOTE"
	.sectionflags	@"SHF_NOTE_NV_CUINFO"
        /*0018*/ 	.short	0x0002
        /*001a*/ 	.short	0x0064
        /*001c*/ 	.short	0x0082
	.zero		2


//--------------------- .nv.info                  --------------------------
	.section	.nv.info,"",@"SHT_CUDA_INFO"
	.align	4


	//----- nvinfo : EIATTR_REGCOUNT
	.align		4
        /*0000*/ 	.byte	0x04, 0x2f
        /*0002*/ 	.short	(.L_2 - .L_1)
	.align		4
.L_1:
        /*0004*/ 	.word	index@(_Z22angle_between_galaxiesiPfS_S_S_Pi)
        /*0008*/ 	.word	0x0000001e


	//----- nvinfo : EIATTR_FRAME_SIZE
	.align		4
.L_2:
        /*000c*/ 	.byte	0x04, 0x11
        /*000e*/ 	.short	(.L_4 - .L_3)
	.align		4
.L_3:
        /*0010*/ 	.word	index@($__internal_0_$__cuda_sm20_div_rn_f64_full)
        /*0014*/ 	.word	0x00000020


	//----- nvinfo : EIATTR_FRAME_SIZE
	.align		4
.L_4:
        /*0018*/ 	.byte	0x04, 0x11
        /*001a*/ 	.short	(.L_6 - .L_5)
	.align		4
.L_5:
        /*001c*/ 	.word	index@(_Z22angle_between_galaxiesiPfS_S_S_Pi)
        /*0020*/ 	.word	0x00000020


	//----- nvinfo : EIATTR_MIN_STACK_SIZE
	.align		4
.L_6:
        /*0024*/ 	.byte	0x04, 0x12
        /*0026*/ 	.short	(.L_8 - .L_7)
	.align		4
.L_7:
        /*0028*/ 	.word	index@(_Z22angle_between_galaxiesiPfS_S_S_Pi)
        /*002c*/ 	.word	0x00000020
.L_8:


//--------------------- .nv.compat                --------------------------
	.section	.nv.compat,"",@"SHT_CUDA_COMPAT_INFO"
	.align	4
        /*0000*/ 	.byte	0x02, 0x09, 0x00, 0x00, 0x02, 0x02, 0x01, 0x00, 0x02, 0x05, 0x05, 0x00, 0x03, 0x07, 0x01, 0x01
        /*0010*/ 	.byte	0x02, 0x03, 0x00, 0x00, 0x02, 0x06, 0x01, 0x00, 0x04, 0x0b, 0x08, 0x00, 0x01, 0x00, 0x00, 0x00
        /*0020*/ 	.byte	0x00, 0x00, 0x00, 0x00


//--------------------- .nv.info._Z22angle_between_galaxiesiPfS_S_S_Pi --------------------------
	.section	.nv.info._Z22angle_between_galaxiesiPfS_S_S_Pi,"",@"SHT_CUDA_INFO"
	.sectionflags	@""
	.align	4


	//----- nvinfo : EIATTR_CUDA_API_VERSION
	.align		4
        /*0000*/ 	.byte	0x04, 0x37
        /*0002*/ 	.short	(.L_10 - .L_9)
.L_9:
        /*0004*/ 	.word	0x00000082


	//----- nvinfo : EIATTR_KPARAM_INFO
	.align		4
.L_10:
        /*0008*/ 	.byte	0x04, 0x17
        /*000a*/ 	.short	(.L_12 - .L_11)
.L_11:
        /*000c*/ 	.word	0x00000000
        /*0010*/ 	.short	0x0005
        /*0012*/ 	.short	0x0028
        /*0014*/ 	.byte	0x00, 0xf5, 0x21, 0x00


	//----- nvinfo : EIATTR_KPARAM_INFO
	.align		4
.L_12:
        /*0018*/ 	.byte	0x04, 0x17
        /*001a*/ 	.short	(.L_14 - .L_13)
.L_13:
        /*001c*/ 	.word	0x00000000
        /*0020*/ 	.short	0x0004
        /*0022*/ 	.short	0x0020
        /*0024*/ 	.byte	0x00, 0xf5, 0x21, 0x00


	//----- nvinfo : EIATTR_KPARAM_INFO
	.align		4
.L_14:
        /*0028*/ 	.byte	0x04, 0x17
        /*002a*/ 	.short	(.L_16 - .L_15)
.L_15:
        /*002c*/ 	.word	0x00000000
        /*0030*/ 	.short	0x0003
        /*0032*/ 	.short	0x0018
        /*0034*/ 	.byte	0x00, 0xf5, 0x21, 0x00


	//----- nvinfo : EIATTR_KPARAM_INFO
	.align		4
.L_16:
        /*0038*/ 	.byte	0x04, 0x17
        /*003a*/ 	.short	(.L_18 - .L_17)
.L_17:
        /*003c*/ 	.word	0x00000000
        /*0040*/ 	.short	0x0002
        /*0042*/ 	.short	0x0010
        /*0044*/ 	.byte	0x00, 0xf5, 0x21, 0x00


	//----- nvinfo : EIATTR_KPARAM_INFO
	.align		4
.L_18:
        /*0048*/ 	.byte	0x04, 0x17
        /*004a*/ 	.short	(.L_20 - .L_19)
.L_19:
        /*004c*/ 	.word	0x00000000
        /*0050*/ 	.short	0x0001
        /*0052*/ 	.short	0x0008
        /*0054*/ 	.byte	0x00, 0xf5, 0x21, 0x00


	//----- nvinfo : EIATTR_KPARAM_INFO
	.align		4
.L_20:
        /*0058*/ 	.byte	0x04, 0x17
        /*005a*/ 	.short	(.L_22 - .L_21)
.L_21:
        /*005c*/ 	.word	0x00000000
        /*0060*/ 	.short	0x0000
        /*0062*/ 	.short	0x0000
        /*0064*/ 	.byte	0x00, 0xf0, 0x11, 0x00


	//----- nvinfo : EIATTR_SPARSE_MMA_MASK
	.align		4
.L_22:
        /*0068*/ 	.byte	0x03, 0x50
        /*006a*/ 	.short	0x0000


	//----- nvinfo : EIATTR_MAXREG_COUNT
	.align		4
        /*006c*/ 	.byte	0x03, 0x1b
        /*006e*/ 	.short	0x00ff


	//----- nvinfo : EIATTR_NUM_BARRIERS
	.align		4
        /*0070*/ 	.byte	0x02, 0x4c
        /*0072*/ 	.byte	0x01
	.zero		1


	//----- nvinfo : EIATTR_MERCURY_ISA_VERSION
	.align		4
        /*0074*/ 	.byte	0x03, 0x5f
        /*0076*/ 	.short	0x0101


	//----- nvinfo : EIATTR_VRC_CTA_INIT_COUNT
	.align		4
        /*0078*/ 	.byte	0x02, 0x4a
	.zero		1
	.zero		1


	//----- nvinfo : EIATTR_EXIT_INSTR_OFFSETS
	.align		4
        /*007c*/ 	.byte	0x04, 0x1c
        /*007e*/ 	.short	(.L_24 - .L_23)


	//   ....[0]....
.L_23:
        /*0080*/ 	.word	0x00002160


	//   ....[1]....
        /*0084*/ 	.word	0x000028a0


	//----- nvinfo : EIATTR_CRS_STACK_SIZE
	.align		4
.L_24:
        /*0088*/ 	.byte	0x04, 0x1e
        /*008a*/ 	.short	(.L_26 - .L_25)
.L_25:
        /*008c*/ 	.word	0x00000000


	//----- nvinfo : EIATTR_CBANK_PARAM_SIZE
	.align		4
.L_26:
        /*0090*/ 	.byte	0x03, 0x19
        /*0092*/ 	.short	0x0030


	//----- nvinfo : EIATTR_PARAM_CBANK
	.align		4
        /*0094*/ 	.byte	0x04, 0x0a
        /*0096*/ 	.short	(.L_28 - .L_27)
	.align		4
.L_27:
        /*0098*/ 	.word	index@(.nv.constant0._Z22angle_between_galaxiesiPfS_S_S_Pi)
        /*009c*/ 	.short	0x0380
        /*009e*/ 	.short	0x0030


	//----- nvinfo : EIATTR_SW_WAR
	.align		4
.L_28:
        /*00a0*/ 	.byte	0x04, 0x36
        /*00a2*/ 	.short	(.L_30 - .L_29)
.L_29:
        /*00a4*/ 	.word	0x00000008
.L_30:


//--------------------- .nv.callgraph             --------------------------
	.section	.nv.callgraph,"",@"SHT_CUDA_CALLGRAPH"
	.align	4
	.sectionentsize	8
	.align		4
        /*0000*/ 	.word	0x00000000
	.align		4
        /*0004*/ 	.word	0xffffffff
	.align		4
        /*0008*/ 	.word	0x00000000
	.align		4
        /*000c*/ 	.word	0xfffffffe
	.align		4
        /*0010*/ 	.word	0x00000000
	.align		4
        /*0014*/ 	.word	0xfffffffd
	.align		4
        /*0018*/ 	.word	0x00000000
	.align		4
        /*001c*/ 	.word	0xfffffffc


//--------------------- .nv.constant4             --------------------------
	.section	.nv.constant4,"a",@progbits
	.align	8
	.align		8
.nv.constant4:
        /*0000*/ 	.dword	__cudart_i2opi_f


//--------------------- .text._Z22angle_between_galaxiesiPfS_S_S_Pi --------------------------
	.section	.text._Z22angle_between_galaxiesiPfS_S_S_Pi,"ax",@progbits
	.align	128
        .global         _Z22angle_between_galaxiesiPfS_S_S_Pi
        .type           _Z22angle_between_galaxiesiPfS_S_S_Pi,@function
        .size           _Z22angle_between_galaxiesiPfS_S_S_Pi,(.L_x_26 - _Z22angle_between_galaxiesiPfS_S_S_Pi)
        .other          _Z22angle_between_galaxiesiPfS_S_S_Pi,@"STO_CUDA_ENTRY STV_DEFAULT"
_Z22angle_between_galaxiesiPfS_S_S_Pi:
.text._Z22angle_between_galaxiesiPfS_S_S_Pi:
[----:B------:R-:W0:Y:S01]  /*0000*/  LDC R1, c[0x0][0x37c] ;  /* 0x0000df00ff017b82 */ /* 0x000e220000000800 */
[----:B------:R-:W1:Y:S07]  /*0010*/  S2R R5, SR_CTAID.X ;  /* 0x0000000000057919 */ /* 0x000e6e0000002500 */
[----:B------:R-:W2:Y:S01]  /*0020*/  LDC R7, c[0x0][0x380] ;  /* 0x0000e000ff077b82 */ /* 0x000ea20000000800 */
[----:B------:R-:W1:Y:S01]  /*0030*/  LDCU UR4, c[0x0][0x360] ;  /* 0x00006c00ff0477ac */ /* 0x000e620008000800 */
[----:B0-----:R-:W-:Y:S01]  /*0040*/  VIADD R1, R1, 0xffffffe0 ;  /* 0xffffffe001017836 */ /* 0x001fe20000000000 */
[----:B------:R-:W1:Y:S01]  /*0050*/  S2R R4, SR_TID.X ;  /* 0x0000000000047919 */ /* 0x000e620000002100 */
[----:B------:R-:W0:Y:S04]  /*0060*/  LDCU.64 UR8, c[0x0][0x358] ;  /* 0x00006b00ff0877ac */ /* 0x000e280008000a00 */
[----:B------:R-:W2:Y:S08]  /*0070*/  LDC.64 R10, c[0x0][0x390] ;  /* 0x0000e400ff0a7b82 */ /* 0x000eb00000000a00 */
[----:B------:R-:W3:Y:S08]  /*0080*/  LDC.64 R12, c[0x0][0x3a0] ;  /* 0x0000e800ff0c7b82 */ /* 0x000ef00000000a00 */
[----:B------:R-:W4:Y:S08]  /*0090*/  LDC.64 R8, c[0x0][0x398] ;  /* 0x0000e600ff087b82 */ /* 0x000f300000000a00 */
[----:B------:R-:W5:Y:S01]  /*00a0*/  LDC.64 R2, c[0x0][0x388] ;  /* 0x0000e200ff027b82 */ /* 0x000f620000000a00 */
[----:B--2---:R-:W-:-:S04]  /*00b0*/  IMAD.WIDE R10, R7, 0x4, R10 ;  /* 0x00000004070a7825 */ /* 0x004fc800078e020a */
[----:B-1----:R-:W-:Y:S02]  /*00c0*/  IMAD R5, R5, UR4, R4 ;  /* 0x0000000405057c24 */ /* 0x002fe4000f8e0204 */
[----:B0-----:R-:W2:Y:S02]  /*00d0*/  LDG.E R11, desc[UR8][R10.64] ;  /* 0x000000080a0b7981 */ /* 0x001ea4000c1e1900 */
[----:B---3--:R-:W-:-:S04]  /*00e0*/  IMAD.WIDE R12, R5, 0x4, R12 ;  /* 0x00000004050c7825 */ /* 0x008fc800078e020c */
[----:B----4-:R-:W-:-:S06]  /*00f0*/  IMAD.WIDE R8, R5, 0x4, R8 ;  /* 0x0000000405087825 */ /* 0x010fcc00078e0208 */
[----:B------:R-:W3:Y:S01]  /*0100*/  LDG.E R9, desc[UR8][R8.64] ;  /* 0x0000000808097981 */ /* 0x000ee2000c1e1900 */
[----:B-----5:R-:W-:-:S03]  /*0110*/  IMAD.WIDE R2, R7, 0x4, R2 ;  /* 0x0000000407027825 */ /* 0x020fc600078e0202 */
[----:B------:R-:W2:Y:S04]  /*0120*/  LDG.E R7, desc[UR8][R12.64] ;  /* 0x000000080c077981 */ /* 0x000ea8000c1e1900 */
[----:B------:R-:W3:Y:S01]  /*0130*/  LDG.E R6, desc[UR8][R2.64] ;  /* 0x0000000802067981 */ /* 0x000ee2000c1e1900 */
[----:B------:R-:W-:Y:S01]  /*0140*/  BSSY.RECONVERGENT B0, `(.L_x_0) ;  /* 0x00001c4000007945 */ /* 0x000fe20003800200 */
[----:B------:R-:W-:Y:S02]  /*0150*/  CS2R R14, SRZ ;  /* 0x00000000000e7805 */ /* 0x000fe4000001ff00 */
[----:B--2---:R-:W-:-:S04]  /*0160*/  FSETP.NEU.AND P0, PT, R11, R7, PT ;  /* 0x000000070b00720b */ /* 0x004fc80003f0d000 */
[----:B---3--:R-:W-:-:S13]  /*0170*/  FSETP.EQ.OR P0, PT, R6, R9, !P0 ;  /* 0x000000090600720b */ /* 0x008fda0004702400 */
[----:B------:R-:W-:Y:S05]  /*0180*/  @P0 BRA `(.L_x_1) ;  /* 0x0000001800fc0947 */ /* 0x000fea0003800000 */
[C---:B------:R-:W-:Y:S01]  /*0190*/  FMUL R0, R11.reuse, 0.63661974668502807617 ;  /* 0x3f22f9830b007820 */ /* 0x040fe20000400000 */
[----:B------:R-:W-:-:S03]  /*01a0*/  FSETP.GE.AND P0, PT, |R11|, 105615, PT ;  /* 0x47ce47800b00780b */ /* 0x000fc60003f06200 */
[----:B------:R-:W0:Y:S02]  /*01b0*/  F2I.NTZ R19, R0 ;  /* 0x0000000000137305 */ /* 0x000e240000203100 */
[----:B0-----:R-:W-:Y:S01]  /*01c0*/  I2FP.F32.S32 R2, R19 ;  /* 0x0000001300027245 */ /* 0x001fe20000201400 */
[----:B------:R-:W-:-:S04]  /*01d0*/  IMAD.MOV.U32 R12, RZ, RZ, R19 ;  /* 0x000000ffff0c7224 */ /* 0x000fc800078e0013 */
[----:B------:R-:W-:-:S04]  /*01e0*/  FFMA R3, R2, -1.5707962512969970703, R11 ;  /* 0xbfc90fda02037823 */ /* 0x000fc8000000000b */
[----:B------:R-:W-:-:S04]  /*01f0*/  FFMA R3, R2, -7.5497894158615963534e-08, R3 ;  /* 0xb3a2216802037823 */ /* 0x000fc80000000003 */
[----:B------:R-:W-:-:S04]  /*0200*/  FFMA R13, R2, -5.3903029534742383927e-15, R3 ;  /* 0xa7c234c5020d7823 */ /* 0x000fc80000000003 */
[----:B------:R-:W-:Y:S01]  /*0210*/  IMAD.MOV.U32 R2, RZ, RZ, R13 ;  /* 0x000000ffff027224 */ /* 0x000fe200078e000d */
[----:B------:R-:W-:Y:S06]  /*0220*/  @!P0 BRA `(.L_x_2) ;  /* 0x0000000000dc8947 */ /* 0x000fec0003800000 */
[----:B------:R-:W-:-:S13]  /*0230*/  FSETP.NEU.AND P1, PT, |R11|, +INF , PT ;  /* 0x7f8000000b00780b */ /* 0x000fda0003f2d200 */
[----:B------:R-:W-:Y:S01]  /*0240*/  @!P1 FMUL R2, RZ, R11 ;  /* 0x0000000bff029220 */ /* 0x000fe20000400000 */
[----:B------:R-:W-:Y:S01]  /*0250*/  @!P1 IMAD.MOV.U32 R19, RZ, RZ, RZ ;  /* 0x000000ffff139224 */ /* 0x000fe200078e00ff */
[----:B------:R-:W-:Y:S06]  /*0260*/  @!P1 BRA `(.L_x_2) ;  /* 0x0000000000cc9947 */ /* 0x000fec0003800000 */
[----:B------:R-:W-:Y:S01]  /*0270*/  IMAD.SHL.U32 R2, R11, 0x100, RZ ;  /* 0x000001000b027824 */ /* 0x000fe200078e00ff */
[----:B------:R-:W0:Y:S01]  /*0280*/  LDCU.64 UR6, c[0x4][URZ] ;  /* 0x01000000ff0677ac */ /* 0x000e220008000a00 */
[----:B------:R-:W-:Y:S02]  /*0290*/  IMAD.MOV.U32 R8, RZ, RZ, RZ ;  /* 0x000000ffff087224 */ /* 0x000fe400078e00ff */
[----:B------:R-:W-:Y:S01]  /*02a0*/  IMAD.MOV.U32 R19, RZ, RZ, RZ ;  /* 0x000000ffff137224 */ /* 0x000fe200078e00ff */
[----:B------:R-:W-:Y:S01]  /*02b0*/  LOP3.LUT R5, R2, 0x80000000, RZ, 0xfc, !PT ;  /* 0x8000000002057812 */ /* 0x000fe200078efcff */
[----:B------:R-:W-:Y:S01]  /*02c0*/  IMAD.MOV.U32 R0, RZ, RZ, R1 ;  /* 0x000000ffff007224 */ /* 0x000fe200078e0001 */
[----:B------:R-:W-:-:S06]  /*02d0*/  UMOV UR4, URZ ;  /* 0x000000ff00047c82 */ /* 0x000fcc0008000000 */
.L_x_3:
[----:B0-----:R-:W-:Y:S02]  /*02e0*/  IMAD.U32 R14, RZ, RZ, UR6 ;  /* 0x00000006ff0e7e24 */ /* 0x001fe4000f8e00ff */
[----:B------:R-:W-:-:S05]  /*02f0*/  IMAD.U32 R15, RZ, RZ, UR7 ;  /* 0x00000007ff0f7e24 */ /* 0x000fca000f8e00ff */
[----:B------:R-:W2:Y:S01]  /*0300*/  LDG.E.CONSTANT R2, desc[UR8][R14.64] ;  /* 0x000000080e027981 */ /* 0x000ea2000c1e9900 */
[----:B------:R-:W-:Y:S02]  /*0310*/  UIADD3 UR6, UP0, UPT, UR6, 0x4, URZ ;  /* 0x0000000406067890 */ /* 0x000fe4000ff1e0ff */
[----:B------:R-:W-:Y:S02]  /*0320*/  UIADD3 UR4, UPT, UPT, UR4, 0x1, URZ ;  /* 0x0000000104047890 */ /* 0x000fe4000fffe0ff */
[----:B------:R-:W-:Y:S02]  /*0330*/  UIADD3.X UR7, UPT, UPT, URZ, UR7, URZ, UP0, !UPT ;  /* 0x00000007ff077290 */ /* 0x000fe400087fe4ff */
[----:B------:R-:W-:Y:S01]  /*0340*/  UISETP.NE.AND UP0, UPT, UR4, 0x6, UPT ;  /* 0x000000060400788c */ /* 0x000fe2000bf05270 */
[----:B--2---:R-:W-:-:S03]  /*0350*/  IMAD.WIDE.U32 R2, R2, R5, RZ ;  /* 0x0000000502027225 */ /* 0x004fc600078e00ff */
[----:B------:R-:W-:-:S05]  /*0360*/  IADD3 R17, P1, PT, R2, R8, RZ ;  /* 0x0000000802117210 */ /* 0x000fca0007f3e0ff */
[----:B------:R0:W-:Y:S01]  /*0370*/  STL [R0], R17 ;  /* 0x0000001100007387 */ /* 0x0001e20000100800 */
[----:B------:R-:W-:Y:S02]  /*0380*/  IMAD.X R8, R3, 0x1, R19, P1 ;  /* 0x0000000103087824 */ /* 0x000fe400008e0613 */
[----:B0-----:R-:W-:Y:S01]  /*0390*/  VIADD R0, R0, 0x4 ;  /* 0x0000000400007836 */ /* 0x001fe20000000000 */
[----:B------:R-:W-:Y:S06]  /*03a0*/  BRA.U UP0, `(.L_x_3) ;  /* 0xfffffffd00cc7547 */ /* 0x000fec000b83ffff */
[----:B------:R-:W-:Y:S01]  /*03b0*/  SHF.R.U32.HI R10, RZ, 0x17, R11 ;  /* 0x00000017ff0a7819 */ /* 0x000fe2000001160b */
[----:B------:R0:W-:Y:S03]  /*03c0*/  STL [R1+0x18], R8 ;  /* 0x0000180801007387 */ /* 0x0001e60000100800 */
[C---:B------:R-:W-:Y:S02]  /*03d0*/  LOP3.LUT R0, R10.reuse, 0xe0, RZ, 0xc0, !PT ;  /* 0x000000e00a007812 */ /* 0x040fe400078ec0ff */
[----:B------:R-:W-:-:S03]  /*03e0*/  LOP3.LUT P1, RZ, R10, 0x1f, RZ, 0xc0, !PT ;  /* 0x0000001f0aff7812 */ /* 0x000fc6000782c0ff */
[----:B------:R-:W-:-:S05]  /*03f0*/  VIADD R0, R0, 0xffffff80 ;  /* 0xffffff8000007836 */ /* 0x000fca0000000000 */
[----:B------:R-:W-:-:S05]  /*0400*/  SHF.R.U32.HI R0, RZ, 0x5, R0 ;  /* 0x00000005ff007819 */ /* 0x000fca0000011600 */
[----:B------:R-:W-:-:S05]  /*0410*/  IMAD R16, R0, -0x4, R1 ;  /* 0xfffffffc00107824 */ /* 0x000fca00078e0201 */
[----:B------:R-:W2:Y:S04]  /*0420*/  LDL R3, [R16+0x18] ;  /* 0x0000180010037983 */ /* 0x000ea80000100800 */
[----:B------:R-:W2:Y:S04]  /*0430*/  LDL R2, [R16+0x14] ;  /* 0x0000140010027983 */ /* 0x000ea80000100800 */
[----:B------:R-:W3:Y:S01]  /*0440*/  @P1 LDL R5, [R16+0x10] ;  /* 0x0000100010051983 */ /* 0x000ee20000100800 */
[----:B------:R-:W-:Y:S01]  /*0450*/  LOP3.LUT R0, R10, 0x1f, RZ, 0xc0, !PT ;  /* 0x0000001f0a007812 */ /* 0x000fe200078ec0ff */
[----:B------:R-:W-:Y:S01]  /*0460*/  UMOV UR4, 0x54442d19 ;  /* 0x54442d1900047882 */ /* 0x000fe20000000000 */
[----:B------:R-:W-:-:S02]  /*0470*/  UMOV UR5, 0x3bf921fb ;  /* 0x3bf921fb00057882 */ /* 0x000fc40000000000 */
[-C--:B--2---:R-:W-:Y:S02]  /*0480*/  @P1 SHF.L.W.U32.HI R3, R2, R0.reuse, R3 ;  /* 0x0000000002031219 */ /* 0x084fe40000010e03 */
[----:B---3--:R-:W-:Y:S02]  /*0490*/  @P1 SHF.L.W.U32.HI R2, R5, R0, R2 ;  /* 0x0000000005021219 */ /* 0x008fe40000010e02 */
[----:B------:R-:W-:Y:S02]  /*04a0*/  ISETP.GE.AND P1, PT, R11, RZ, PT ;  /* 0x000000ff0b00720c */ /* 0x000fe40003f26270 */
[C-C-:B------:R-:W-:Y:S01]  /*04b0*/  SHF.L.W.U32.HI R0, R2.reuse, 0x2, R3.reuse ;  /* 0x0000000202007819 */ /* 0x140fe20000010e03 */
[----:B------:R-:W-:Y:S01]  /*04c0*/  IMAD.SHL.U32 R2, R2, 0x4, RZ ;  /* 0x0000000402027824 */ /* 0x000fe200078e00ff */
[----:B------:R-:W-:Y:S02]  /*04d0*/  SHF.R.U32.HI R3, RZ, 0x1e, R3 ;  /* 0x0000001eff037819 */ /* 0x000fe40000011603 */
[----:B------:R-:W-:-:S02]  /*04e0*/  SHF.R.S32.HI R5, RZ, 0x1f, R0 ;  /* 0x0000001fff057819 */ /* 0x000fc40000011400 */
[C---:B------:R-:W-:Y:S02]  /*04f0*/  LEA.HI R19, R0.reuse, R3, RZ, 0x1 ;  /* 0x0000000300137211 */ /* 0x040fe400078f08ff */
[C---:B------:R-:W-:Y:S02]  /*0500*/  LOP3.LUT R14, R5.reuse, R2, RZ, 0x3c, !PT ;  /* 0x00000002050e7212 */ /* 0x040fe400078e3cff */
[----:B------:R-:W-:Y:S02]  /*0510*/  LOP3.LUT R15, R5, R0, RZ, 0x3c, !PT ;  /* 0x00000000050f7212 */ /* 0x000fe400078e3cff */
[----:B------:R-:W-:Y:S01]  /*0520*/  LOP3.LUT R2, R0, R11, RZ, 0x3c, !PT ;  /* 0x0000000b00027212 */ /* 0x000fe200078e3cff */
[----:B------:R-:W-:-:S03]  /*0530*/  IMAD.MOV R0, RZ, RZ, -R19 ;  /* 0x000000ffff007224 */ /* 0x000fc600078e0a13 */
[----:B------:R-:W1:Y:S01]  /*0540*/  I2F.F64.S64 R14, R14 ;  /* 0x0000000e000e7312 */ /* 0x000e620000301c00 */
[----:B------:R-:W-:Y:S01]  /*0550*/  ISETP.GE.AND P2, PT, R2, RZ, PT ;  /* 0x000000ff0200720c */ /* 0x000fe20003f46270 */
[----:B------:R-:W-:Y:S01]  /*0560*/  @!P1 IMAD.MOV.U32 R19, RZ, RZ, R0 ;  /* 0x000000ffff139224 */ /* 0x000fe200078e0000 */
[----:B-1----:R-:W-:-:S10]  /*0570*/  DMUL R16, R14, UR4 ;  /* 0x000000040e107c28 */ /* 0x002fd40008000000 */
[----:B------:R-:W1:Y:S02]  /*0580*/  F2F.F32.F64 R16, R16 ;  /* 0x0000001000107310 */ /* 0x000e640000301000 */
[----:B01----:R-:W-:-:S07]  /*0590*/  FSEL R2, -R16, R16, !P2 ;  /* 0x0000001010027208 */ /* 0x003fce0005000100 */
.L_x_2:
[----:B------:R-:W-:Y:S01]  /*05a0*/  FMUL R5, R7, 0.63661974668502807617 ;  /* 0x3f22f98307057820 */ /* 0x000fe20000400000 */
[----:B------:R-:W-:Y:S02]  /*05b0*/  IMAD.MOV.U32 R8, RZ, RZ, 0x37cbac00 ;  /* 0x37cbac00ff087424 */ /* 0x000fe400078e00ff */
[----:B------:R-:W-:Y:S01]  /*05c0*/  FMUL R3, R2, R2 ;  /* 0x0000000202037220 */ /* 0x000fe20000400000 */
[C---:B------:R-:W-:Y:S01]  /*05d0*/  LOP3.LUT R0, R19.reuse, 0x1, RZ, 0xc0, !PT ;  /* 0x0000000113007812 */ /* 0x040fe200078ec0ff */
[----:B------:R-:W-:Y:S01]  /*05e0*/  IMAD.MOV.U32 R10, RZ, RZ, 0x3d2aaabb ;  /* 0x3d2aaabbff0a7424 */ /* 0x000fe200078e00ff */
[----:B------:R-:W-:Y:S01]  /*05f0*/  LOP3.LUT P2, RZ, R19, 0x2, RZ, 0xc0, !PT ;  /* 0x0000000213ff7812 */ /* 0x000fe2000784c0ff */
[----:B------:R-:W0:Y:S01]  /*0600*/  F2I.NTZ R5, R5 ;  /* 0x0000000500057305 */ /* 0x000e220000203100 */
[----:B------:R-:W-:Y:S01]  /*0610*/  FFMA R14, R3, R8, -0.0013887860113754868507 ;  /* 0xbab607ed030e7423 */ /* 0x000fe20000000008 */
[----:B------:R-:W-:Y:S01]  /*0620*/  ISETP.NE.U32.AND P1, PT, R0, 0x1, PT ;  /* 0x000000010000780c */ /* 0x000fe20003f25070 */
[----:B------:R-:W-:Y:S01]  /*0630*/  IMAD.MOV.U32 R18, RZ, RZ, 0x3effffff ;  /* 0x3effffffff127424 */ /* 0x000fe200078e00ff */
[----:B------:R-:W-:Y:S02]  /*0640*/  BSSY.RECONVERGENT B1, `(.L_x_4) ;  /* 0x0000049000017945 */ /* 0x000fe40003800200 */
[----:B------:R-:W-:-:S02]  /*0650*/  FSEL R14, R14, -0.00019574658654164522886, !P1 ;  /* 0xb94d41530e0e7808 */ /* 0x000fc40004800000 */
[----:B------:R-:W-:Y:S02]  /*0660*/  FSEL R0, R10, 0.0083327032625675201416, !P1 ;  /* 0x3c0885e40a007808 */ /* 0x000fe40004800000 */
[----:B------:R-:W-:-:S03]  /*0670*/  FSEL R16, -R18, -0.16666662693023681641, !P1 ;  /* 0xbe2aaaa812107808 */ /* 0x000fc60004800100 */
[C---:B------:R-:W-:Y:S01]  /*0680*/  FFMA R14, R3.reuse, R14, R0 ;  /* 0x0000000e030e7223 */ /* 0x040fe20000000000 */
[----:B------:R-:W-:Y:S02]  /*0690*/  FSEL R0, R2, 1, P1 ;  /* 0x3f80000002007808 */ /* 0x000fe40000800000 */
[----:B0-----:R-:W-:Y:S01]  /*06a0*/  I2FP.F32.S32 R20, R5 ;  /* 0x0000000500147245 */ /* 0x001fe20000201400 */
[----:B------:R-:W-:Y:S01]  /*06b0*/  FFMA R14, R3, R14, R16 ;  /* 0x0000000e030e7223 */ /* 0x000fe20000000010 */
[----:B------:R-:W-:Y:S01]  /*06c0*/  FSETP.GE.AND P1, PT, |R7|, 105615, PT ;  /* 0x47ce47800700780b */ /* 0x000fe20003f26200 */
[----:B------:R-:W-:Y:S02]  /*06d0*/  FFMA R3, R3, R0, RZ ;  /* 0x0000000003037223 */ /* 0x000fe400000000ff */
[----:B------:R-:W-:Y:S02]  /*06e0*/  FFMA R15, R20, -1.5707962512969970703, R7 ;  /* 0xbfc90fda140f7823 */ /* 0x000fe40000000007 */
[----:B------:R-:W-:Y:S01]  /*06f0*/  FFMA R19, R3, R14, R0 ;  /* 0x0000000e03137223 */ /* 0x000fe20000000000 */
[----:B------:R-:W-:-:S02]  /*0700*/  IMAD.MOV.U32 R14, RZ, RZ, R5 ;  /* 0x000000ffff0e7224 */ /* 0x000fc400078e0005 */
[----:B------:R-:W-:Y:S01]  /*0710*/  FFMA R15, R20, -7.5497894158615963534e-08, R15 ;  /* 0xb3a22168140f7823 */ /* 0x000fe2000000000f */
[----:B------:R-:W-:-:S03]  /*0720*/  @P2 FADD R19, RZ, -R19 ;  /* 0x80000013ff132221 */ /* 0x000fc60000000000 */
        /* <DEDUP_REMOVED lines=10> */
[----:B------:R-:W-:Y:S01]  /*07d0*/  IMAD.MOV.U32 R0, RZ, RZ, R1 ;  /* 0x000000ffff007224 */ /* 0x000fe200078e0001 */
[----:B------:R-:W-:Y:S01]  /*07e0*/  LOP3.LUT R5, R2, 0x80000000, RZ, 0xfc, !PT ;  /* 0x8000000002057812 */ /* 0x000fe200078efcff */
[----:B------:R-:W-:Y:S01]  /*07f0*/  UMOV UR5, URZ ;  /* 0x000000ff00057c82 */ /* 0x000fe20008000000 */
[----:B------:R-:W-:-:S05]  /*0800*/  UMOV UR4, URZ ;  /* 0x000000ff00047c82 */ /* 0x000fca0008000000 */
.L_x_6:
        /* <DEDUP_REMOVED lines=8> */
[----:B------:R-:W-:-:S04]  /*0890*/  IADD3 R21, P2, PT, R16, R20, RZ ;  /* 0x0000001410157210 */ /* 0x000fc80007f5e0ff */
[----:B------:R-:W-:Y:S01]  /*08a0*/  IADD3.X R20, PT, PT, R17, UR5, RZ, P2, !PT ;  /* 0x0000000511147c10 */ /* 0x000fe200097fe4ff */
[----:B------:R0:W-:Y:S02]  /*08b0*/  STL [R0], R21 ;  /* 0x0000001500007387 */ /* 0x0001e40000100800 */
[----:B0-----:R-:W-:Y:S01]  /*08c0*/  VIADD R0, R0, 0x4 ;  /* 0x0000000400007836 */ /* 0x001fe20000000000 */
[----:B------:R-:W-:Y:S06]  /*08d0*/  BRA.U UP0, `(.L_x_6) ;  /* 0xfffffffd00cc7547 */ /* 0x000fec000b83ffff */
[----:B------:R-:W-:Y:S01]  /*08e0*/  SHF.R.U32.HI R16, RZ, 0x17, R7 ;  /* 0x00000017ff107819 */ /* 0x000fe20000011607 */
[----:B------:R0:W-:Y:S03]  /*08f0*/  STL [R1+0x18], R20 ;  /* 0x0000181401007387 */ /* 0x0001e60000100800 */
[C---:B------:R-:W-:Y:S02]  /*0900*/  LOP3.LUT R0, R16.reuse, 0xe0, RZ, 0xc0, !PT ;  /* 0x000000e010007812 */ /* 0x040fe400078ec0ff */
[----:B------:R-:W-:Y:S02]  /*0910*/  LOP3.LUT P2, RZ, R16, 0x1f, RZ, 0xc0, !PT ;  /* 0x0000001f10ff7812 */ /* 0x000fe4000784c0ff */
[----:B------:R-:W-:-:S04]  /*0920*/  IADD3 R0, PT, PT, R0, -0x80, RZ ;  /* 0xffffff8000007810 */ /* 0x000fc80007ffe0ff */
        /* <DEDUP_REMOVED lines=18> */
[----:B0-----:R-:W-:Y:S01]  /*0a50*/  LOP3.LUT R20, R0, R7, RZ, 0x3c, !PT ;  /* 0x0000000700147212 */ /* 0x001fe200078e3cff */
[----:B------:R-:W-:-:S03]  /*0a60*/  IMAD.MOV R0, RZ, RZ, -R5 ;  /* 0x000000ffff007224 */ /* 0x000fc600078e0a05 */
[----:B------:R-:W0:Y:S01]  /*0a70*/  I2F.F64.S64 R2, R2 ;  /* 0x0000000200027312 */ /* 0x000e220000301c00 */
[----:B------:R-:W-:Y:S01]  /*0a80*/  ISETP.GE.AND P3, PT, R20, RZ, PT ;  /* 0x000000ff1400720c */ /* 0x000fe20003f66270 */
[----:B------:R-:W-:Y:S01]  /*0a90*/  @!P2 IMAD.MOV.U32 R5, RZ, RZ, R0 ;  /* 0x000000ffff05a224 */ /* 0x000fe200078e0000 */
[----:B0-----:R-:W-:-:S10]  /*0aa0*/  DMUL R16, R2, UR4 ;  /* 0x0000000402107c28 */ /* 0x001fd40008000000 */
[----:B------:R-:W0:Y:S02]  /*0ab0*/  F2F.F32.F64 R16, R16 ;  /* 0x0000001000107310 */ /* 0x000e240000301000 */
[----:B0-----:R-:W-:-:S07]  /*0ac0*/  FSEL R0, -R16, R16, !P3 ;  /* 0x0000001010007208 */ /* 0x001fce0005800100 */
.L_x_5:
[----:B------:R-:W-:Y:S05]  /*0ad0*/  BSYNC.RECONVERGENT B1 ;  /* 0x0000000000017941 */ /* 0x000fea0003800200 */
.L_x_4:
[C---:B------:R-:W-:Y:S01]  /*0ae0*/  LOP3.LUT R2, R5.reuse, 0x1, RZ, 0xc0, !PT ;  /* 0x0000000105027812 */ /* 0x040fe200078ec0ff */
[----:B------:R-:W-:Y:S01]  /*0af0*/  FMUL R3, R0, R0 ;  /* 0x0000000000037220 */ /* 0x000fe20000400000 */
[----:B------:R-:W-:Y:S02]  /*0b00*/  LOP3.LUT P3, RZ, R5, 0x2, RZ, 0xc0, !PT ;  /* 0x0000000205ff7812 */ /* 0x000fe4000786c0ff */
[----:B------:R-:W-:Y:S01]  /*0b10*/  ISETP.NE.U32.AND P2, PT, R2, 0x1, PT ;  /* 0x000000010200780c */ /* 0x000fe20003f45070 */
[----:B------:R-:W-:-:S03]  /*0b20*/  FFMA R2, R3, R8, -0.0013887860113754868507 ;  /* 0xbab607ed03027423 */ /* 0x000fc60000000008 */
[----:B------:R-:W-:Y:S02]  /*0b30*/  FSEL R10, R10, 0.0083327032625675201416, !P2 ;  /* 0x3c0885e40a0a7808 */ /* 0x000fe40005000000 */
[----:B------:R-:W-:Y:S02]  /*0b40*/  FSEL R2, R2, -0.00019574658654164522886, !P2 ;  /* 0xb94d415302027808 */ /* 0x000fe40005000000 */
[----:B------:R-:W-:Y:S02]  /*0b50*/  FSEL R0, R0, 1, P2 ;  /* 0x3f80000000007808 */ /* 0x000fe40001000000 */
[----:B------:R-:W-:Y:S01]  /*0b60*/  FSEL R17, -R18, -0.16666662693023681641, !P2 ;  /* 0xbe2aaaa812117808 */ /* 0x000fe20005000100 */
[C---:B------:R-:W-:Y:S02]  /*0b70*/  FFMA R2, R3.reuse, R2, R10 ;  /* 0x0000000203027223 */ /* 0x040fe4000000000a */
[C---:B------:R-:W-:Y:S02]  /*0b80*/  FFMA R5, R3.reuse, R0, RZ ;  /* 0x0000000003057223 */ /* 0x040fe400000000ff */
[----:B------:R-:W-:-:S04]  /*0b90*/  FFMA R2, R3, R2, R17 ;  /* 0x0000000203027223 */ /* 0x000fc80000000011 */
[----:B------:R-:W-:-:S04]  /*0ba0*/  FFMA R0, R5, R2, R0 ;  /* 0x0000000205007223 */ /* 0x000fc80000000000 */
[----:B------:R-:W-:-:S04]  /*0bb0*/  @P3 FADD R0, RZ, -R0 ;  /* 0x80000000ff003221 */ /* 0x000fc80000000000 */
[----:B------:R-:W-:Y:S01]  /*0bc0*/  FMUL R10, R19, R0 ;  /* 0x00000000130a7220 */ /* 0x000fe20000400000 */
[----:B------:R-:W-:Y:S06]  /*0bd0*/  @!P0 BRA `(.L_x_7) ;  /* 0x0000000000d88947 */ /* 0x000fec0003800000 */
[----:B------:R-:W-:-:S13]  /*0be0*/  FSETP.NEU.AND P0, PT, |R11|, +INF , PT ;  /* 0x7f8000000b00780b */ /* 0x000fda0003f0d200 */
[----:B------:R-:W-:Y:S01]  /*0bf0*/  @!P0 FMUL R13, RZ, R11 ;  /* 0x0000000bff0d8220 */ /* 0x000fe20000400000 */
[----:B------:R-:W-:Y:S01]  /*0c00*/  @!P0 IMAD.MOV.U32 R12, RZ, RZ, RZ ;  /* 0x000000ffff0c8224 */ /* 0x000fe200078e00ff */
[----:B------:R-:W-:Y:S06]  /*0c10*/  @!P0 BRA `(.L_x_7) ;  /* 0x0000000000c88947 */ /* 0x000fec0003800000 */
[----:B------:R-:W-:Y:S01]  /*0c20*/  IMAD.SHL.U32 R2, R11, 0x100, RZ ;  /* 0x000001000b027824 */ /* 0x000fe200078e00ff */
[----:B------:R-:W-:Y:S01]  /*0c30*/  CS2R R12, SRZ ;  /* 0x00000000000c7805 */ /* 0x000fe2000001ff00 */
[----:B------:R-:W-:Y:S01]  /*0c40*/  IMAD.MOV.U32 R0, RZ, RZ, R1 ;  /* 0x000000ffff007224 */ /* 0x000fe200078e0001 */
[----:B------:R-:W0:Y:S02]  /*0c50*/  LDCU.64 UR6, c[0x4][URZ] ;  /* 0x01000000ff0677ac */ /* 0x000e240008000a00 */
[----:B------:R-:W-:Y:S01]  /*0c60*/  LOP3.LUT R19, R2, 0x80000000, RZ, 0xfc, !PT ;  /* 0x8000000002137812 */ /* 0x000fe200078efcff */
[----:B------:R-:W-:-:S06]  /*0c70*/  UMOV UR4, URZ ;  /* 0x000000ff00047c82 */ /* 0x000fcc0008000000 */
.L_x_8:
        /* <DEDUP_REMOVED lines=25> */
[----:B------:R-:W-:Y:S01]  /*0e10*/  UMOV UR5, 0x3bf921fb ;  /* 0x3bf921fb00057882 */ /* 0x000fe20000000000 */
[----:B------:R-:W-:-:S02]  /*0e20*/  ISETP.GE.AND P2, PT, R11, RZ, PT ;  /* 0x000000ff0b00720c */ /* 0x000fc40003f46270 */
[-C--:B--2---:R-:W-:Y:S02]  /*0e30*/  @P0 SHF.L.W.U32.HI R0, R3, R5.reuse, R0 ;  /* 0x0000000503000219 */ /* 0x084fe40000010e00 */
[----:B---3--:R-:W-:-:S04]  /*0e40*/  @P0 SHF.L.W.U32.HI R3, R2, R5, R3 ;  /* 0x0000000502030219 */ /* 0x008fc80000010e03 */
[C---:B------:R-:W-:Y:S01]  /*0e50*/  SHF.L.W.U32.HI R2, R3.reuse, 0x2, R0 ;  /* 0x0000000203027819 */ /* 0x040fe20000010e00 */
[----:B------:R-:W-:-:S03]  /*0e60*/  IMAD.SHL.U32 R3, R3, 0x4, RZ ;  /* 0x0000000403037824 */ /* 0x000fc600078e00ff */
[----:B------:R-:W-:Y:S02]  /*0e70*/  SHF.R.S32.HI R5, RZ, 0x1f, R2 ;  /* 0x0000001fff057819 */ /* 0x000fe40000011402 */
[----:B------:R-:W-:Y:S02]  /*0e80*/  LOP3.LUT R11, R2, R11, RZ, 0x3c, !PT ;  /* 0x0000000b020b7212 */ /* 0x000fe400078e3cff */
[C---:B------:R-:W-:Y:S02]  /*0e90*/  LOP3.LUT R16, R5.reuse, R3, RZ, 0x3c, !PT ;  /* 0x0000000305107212 */ /* 0x040fe400078e3cff */
[----:B------:R-:W-:Y:S02]  /*0ea0*/  LOP3.LUT R17, R5, R2, RZ, 0x3c, !PT ;  /* 0x0000000205117212 */ /* 0x000fe400078e3cff */
[----:B------:R-:W-:Y:S02]  /*0eb0*/  SHF.R.U32.HI R3, RZ, 0x1e, R0 ;  /* 0x0000001eff037819 */ /* 0x000fe40000011600 */
[----:B------:R-:W-:-:S02]  /*0ec0*/  ISETP.GE.AND P0, PT, R11, RZ, PT ;  /* 0x000000ff0b00720c */ /* 0x000fc40003f06270 */
[----:B------:R-:W1:Y:S01]  /*0ed0*/  I2F.F64.S64 R16, R16 ;  /* 0x0000001000107312 */ /* 0x000e620000301c00 */
[----:B0-----:R-:W-:-:S05]  /*0ee0*/  LEA.HI R12, R2, R3, RZ, 0x1 ;  /* 0x00000003020c7211 */ /* 0x001fca00078f08ff */
[----:B------:R-:W-:-:S04]  /*0ef0*/  IMAD.MOV R0, RZ, RZ, -R12 ;  /* 0x000000ffff007224 */ /* 0x000fc800078e0a0c */
[----:B------:R-:W-:Y:S01]  /*0f00*/  @!P2 IMAD.MOV.U32 R12, RZ, RZ, R0 ;  /* 0x000000ffff0ca224 */ /* 0x000fe200078e0000 */
[----:B-1----:R-:W-:-:S10]  /*0f10*/  DMUL R18, R16, UR4 ;  /* 0x0000000410127c28 */ /* 0x002fd40008000000 */
[----:B------:R-:W0:Y:S02]  /*0f20*/  F2F.F32.F64 R18, R18 ;  /* 0x0000001200127310 */ /* 0x000e240000301000 */
[----:B0-----:R-:W-:-:S07]  /*0f30*/  FSEL R13, -R18, R18, !P0 ;  /* 0x00000012120d7208 */ /* 0x001fce0004000100 */
.L_x_7:
[----:B------:R-:W-:Y:S01]  /*0f40*/  FMUL R3, R13, R13 ;  /* 0x0000000d0d037220 */ /* 0x000fe20000400000 */
[----:B------:R-:W-:Y:S01]  /*0f50*/  LOP3.LUT R2, R12, 0x1, RZ, 0xc0, !PT ;  /* 0x000000010c027812 */ /* 0x000fe200078ec0ff */
[----:B------:R-:W-:Y:S01]  /*0f60*/  IMAD.MOV.U32 R16, RZ, RZ, 0x3c0885e4 ;  /* 0x3c0885e4ff107424 */ /* 0x000fe200078e00ff */
[----:B------:R-:W-:Y:S01]  /*0f70*/  BSSY.RECONVERGENT B1, `(.L_x_9) ;  /* 0x0000047000017945 */ /* 0x000fe20003800200 */
[----:B------:R-:W-:Y:S01]  /*0f80*/  FFMA R0, R3, R8, -0.0013887860113754868507 ;  /* 0xbab607ed03007423 */ /* 0x000fe20000000008 */
[----:B------:R-:W-:Y:S01]  /*0f90*/  ISETP.NE.U32.AND P0, PT, R2, 0x1, PT ;  /* 0x000000010200780c */ /* 0x000fe20003f05070 */
[----:B------:R-:W-:Y:S02]  /*0fa0*/  VIADD R12, R12, 0x1 ;  /* 0x000000010c0c7836 */ /* 0x000fe40000000000 */
[----:B------:R-:W-:Y:S01]  /*0fb0*/  IMAD.MOV.U32 R11, RZ, RZ, 0x3e2aaaa8 ;  /* 0x3e2aaaa8ff0b7424 */ /* 0x000fe200078e00ff */
[----:B------:R-:W-:Y:S02]  /*0fc0*/  FSEL R2, R0, -0.00019574658654164522886, P0 ;  /* 0xb94d415300027808 */ /* 0x000fe40000000000 */
[----:B------:R-:W-:-:S02]  /*0fd0*/  FSEL R18, R16, 0.041666727513074874878, !P0 ;  /* 0x3d2aaabb10127808 */ /* 0x000fc40004000000 */
[----:B------:R-:W-:Y:S02]  /*0fe0*/  LOP3.LUT P2, RZ, R12, 0x2, RZ, 0xc0, !PT ;  /* 0x000000020cff7812 */ /* 0x000fe4000784c0ff */
[----:B------:R-:W-:Y:S01]  /*0ff0*/  FSEL R0, R13, 1, !P0 ;  /* 0x3f8000000d007808 */ /* 0x000fe20004000000 */
[----:B------:R-:W-:Y:S01]  /*1000*/  FFMA R2, R3, R2, R18 ;  /* 0x0000000203027223 */ /* 0x000fe20000000012 */
[----:B------:R-:W-:-:S03]  /*1010*/  FSEL R5, -R11, -0.4999999701976776123, !P0 ;  /* 0xbeffffff0b057808 */ /* 0x000fc60004000100 */
[C---:B------:R-:W-:Y:S02]  /*1020*/  FFMA R13, R3.reuse, R0, RZ ;  /* 0x00000000030d7223 */ /* 0x040fe400000000ff */
[----:B------:R-:W-:-:S04]  /*1030*/  FFMA R2, R3, R2, R5 ;  /* 0x0000000203027223 */ /* 0x000fc80000000005 */
[----:B------:R-:W-:-:S04]  /*1040*/  FFMA R13, R13, R2, R0 ;  /* 0x000000020d0d7223 */ /* 0x000fc80000000000 */
[----:B------:R-:W-:Y:S01]  /*1050*/  @P2 FADD R13, RZ, -R13 ;  /* 0x8000000dff0d2221 */ /* 0x000fe20000000000 */
        /* <DEDUP_REMOVED lines=12> */
.L_x_11:
[----:B0-----:R-:W-:Y:S01]  /*1120*/  MOV R14, UR6 ;  /* 0x00000006000e7c02 */ /* 0x001fe20008000f00 */
        /* <DEDUP_REMOVED lines=37> */
[----:B------:R-:W-:-:S05]  /*1380*/  LEA.HI R14, R2, R3, RZ, 0x1 ;  /* 0x00000003020e7211 */ /* 0x000fca00078f08ff */
[----:B------:R-:W-:-:S04]  /*1390*/  IMAD.MOV R0, RZ, RZ, -R14 ;  /* 0x000000ffff007224 */ /* 0x000fc800078e0a0e */
[----:B------:R-:W-:Y:S01]  /*13a0*/  @!P1 IMAD.MOV.U32 R14, RZ, RZ, R0 ;  /* 0x000000ffff0e9224 */ /* 0x000fe200078e0000 */
[----:B-1----:R-:W-:-:S10]  /*13b0*/  DMUL R20, R18, UR4 ;  /* 0x0000000412147c28 */ /* 0x002fd40008000000 */
[----:B------:R-:W1:Y:S02]  /*13c0*/  F2F.F32.F64 R20, R20 ;  /* 0x0000001400147310 */ /* 0x000e640000301000 */
[----:B01----:R-:W-:-:S07]  /*13d0*/  FSEL R15, -R20, R20, !P0 ;  /* 0x00000014140f7208 */ /* 0x003fce0004000100 */
.L_x_10:
[----:B------:R-:W-:Y:S05]  /*13e0*/  BSYNC.RECONVERGENT B1 ;  /* 0x0000000000017941 */ /* 0x000fea0003800200 */
.L_x_9:
[----:B------:R-:W-:Y:S01]  /*13f0*/  FADD R9, R6, -R9 ;  /* 0x8000000906097221 */ /* 0x000fe20000000000 */
[C---:B------:R-:W-:Y:S01]  /*1400*/  LOP3.LUT R0, R14.reuse, 0x1, RZ, 0xc0, !PT ;  /* 0x000000010e007812 */ /* 0x040fe200078ec0ff */
[----:B------:R-:W-:Y:S01]  /*1410*/  FMUL R3, R15, R15 ;  /* 0x0000000f0f037220 */ /* 0x000fe20000400000 */
[----:B------:R-:W-:Y:S02]  /*1420*/  VIADD R14, R14, 0x1 ;  /* 0x000000010e0e7836 */ /* 0x000fe40000000000 */
[----:B------:R-:W-:Y:S01]  /*1430*/  FMUL R2, R9, 0.63661974668502807617 ;  /* 0x3f22f98309027820 */ /* 0x000fe20000400000 */
[----:B------:R-:W-:Y:S01]  /*1440*/  ISETP.NE.U32.AND P0, PT, R0, 0x1, PT ;  /* 0x000000010000780c */ /* 0x000fe20003f05070 */
[----:B------:R-:W-:Y:S01]  /*1450*/  FFMA R0, R3, R8, -0.0013887860113754868507 ;  /* 0xbab607ed03007423 */ /* 0x000fe20000000008 */
[----:B------:R-:W-:Y:S01]  /*1460*/  BSSY.RECONVERGENT B1, `(.L_x_12) ;  /* 0x000004a000017945 */ /* 0x000fe20003800200 */
[----:B------:R-:W-:Y:S02]  /*1470*/  LOP3.LUT P1, RZ, R14, 0x2, RZ, 0xc0, !PT ;  /* 0x000000020eff7812 */ /* 0x000fe4000782c0ff */
[----:B------:R-:W0:Y:S01]  /*1480*/  F2I.NTZ R2, R2 ;  /* 0x0000000200027305 */ /* 0x000e220000203100 */
[----:B------:R-:W-:-:S02]  /*1490*/  FSEL R0, R0, -0.00019574658654164522886, P0 ;  /* 0xb94d415300007808 */ /* 0x000fc40000000000 */
[----:B------:R-:W-:Y:S02]  /*14a0*/  FSEL R6, R16, 0.041666727513074874878, !P0 ;  /* 0x3d2aaabb10067808 */ /* 0x000fe40004000000 */
[----:B------:R-:W-:-:S03]  /*14b0*/  FSEL R12, -R11, -0.4999999701976776123, !P0 ;  /* 0xbeffffff0b0c7808 */ /* 0x000fc60004000100 */
[----:B------:R-:W-:Y:S01]  /*14c0*/  FFMA R6, R3, R0, R6 ;  /* 0x0000000003067223 */ /* 0x000fe20000000006 */
[----:B------:R-:W-:Y:S02]  /*14d0*/  FSEL R0, R15, 1, !P0 ;  /* 0x3f8000000f007808 */ /* 0x000fe40004000000 */
[----:B------:R-:W-:Y:S01]  /*14e0*/  FSETP.GE.AND P0, PT, |R9|, 105615, PT ;  /* 0x47ce47800900780b */ /* 0x000fe20003f06200 */
[C---:B------:R-:W-:Y:S02]  /*14f0*/  FFMA R6, R3.reuse, R6, R12 ;  /* 0x0000000603067223 */ /* 0x040fe4000000000c */
[----:B------:R-:W-:Y:S01]  /*1500*/  FFMA R3, R3, R0, RZ ;  /* 0x0000000003037223 */ /* 0x000fe200000000ff */
[----:B0-----:R-:W-:-:S03]  /*1510*/  I2FP.F32.S32 R14, R2 ;  /* 0x00000002000e7245 */ /* 0x001fc60000201400 */
[----:B------:R-:W-:Y:S02]  /*1520*/  FFMA R0, R3, R6, R0 ;  /* 0x0000000603007223 */ /* 0x000fe40000000000 */
[C---:B------:R-:W-:Y:S02]  /*1530*/  FFMA R5, R14.reuse, -1.5707962512969970703, R9 ;  /* 0xbfc90fda0e057823 */ /* 0x040fe40000000009 */
[----:B------:R-:W-:Y:S02]  /*1540*/  @P1 FADD R0, RZ, -R0 ;  /* 0x80000000ff001221 */ /* 0x000fe40000000000 */
[C---:B------:R-:W-:Y:S02]  /*1550*/  FFMA R5, R14.reuse, -7.5497894158615963534e-08, R5 ;  /* 0xb3a221680e057823 */ /* 0x040fe40000000005 */
[----:B------:R-:W-:Y:S02]  /*1560*/  FMUL R7, R13, R0 ;  /* 0x000000000d077220 */ /* 0x000fe40000400000 */
[----:B------:R-:W-:Y:S01]  /*1570*/  FFMA R5, R14, -5.3903029534742383927e-15, R5 ;  /* 0xa7c234c50e057823 */ /* 0x000fe20000000005 */
        /* <DEDUP_REMOVED lines=12> */
.L_x_14:
        /* <DEDUP_REMOVED lines=33> */
[C---:B------:R-:W-:Y:S02]  /*1850*/  LOP3.LUT R9, R0.reuse, R9, RZ, 0x3c, !PT ;  /* 0x0000000900097212 */ /* 0x040fe400078e3cff */
[C---:B------:R-:W-:Y:S02]  /*1860*/  LOP3.LUT R12, R5.reuse, R2, RZ, 0x3c, !PT ;  /* 0x00000002050c7212 */ /* 0x040fe400078e3cff */
[----:B------:R-:W-:Y:S02]  /*1870*/  LOP3.LUT R13, R5, R0, RZ, 0x3c, !PT ;  /* 0x00000000050d7212 */ /* 0x000fe400078e3cff */
[----:B------:R-:W-:Y:S02]  /*1880*/  LEA.HI R2, R0, R3, RZ, 0x1 ;  /* 0x0000000300027211 */ /* 0x000fe400078f08ff */
[----:B------:R-:W-:Y:S02]  /*1890*/  ISETP.GE.AND P1, PT, R9, RZ, PT ;  /* 0x000000ff0900720c */ /* 0x000fe40003f26270 */
[----:B------:R-:W1:Y:S01]  /*18a0*/  I2F.F64.S64 R12, R12 ;  /* 0x0000000c000c7312 */ /* 0x000e620000301c00 */
[----:B------:R-:W-:-:S04]  /*18b0*/  IMAD.MOV R0, RZ, RZ, -R2 ;  /* 0x000000ffff007224 */ /* 0x000fc800078e0a02 */
[----:B------:R-:W-:Y:S01]  /*18c0*/  @!P0 IMAD.MOV.U32 R2, RZ, RZ, R0 ;  /* 0x000000ffff028224 */ /* 0x000fe200078e0000 */
[----:B-1----:R-:W-:-:S10]  /*18d0*/  DMUL R14, R12, UR4 ;  /* 0x000000040c0e7c28 */ /* 0x002fd40008000000 */
[----:B------:R-:W1:Y:S02]  /*18e0*/  F2F.F32.F64 R14, R14 ;  /* 0x0000000e000e7310 */ /* 0x000e640000301000 */
[----:B01----:R-:W-:-:S07]  /*18f0*/  FSEL R5, -R14, R14, !P1 ;  /* 0x0000000e0e057208 */ /* 0x003fce0004800100 */
.L_x_13:
[----:B------:R-:W-:Y:S05]  /*1900*/  BSYNC.RECONVERGENT B1 ;  /* 0x0000000000017941 */ /* 0x000fea0003800200 */
.L_x_12:
[----:B------:R-:W-:Y:S01]  /*1910*/  FMUL R3, R5, R5 ;  /* 0x0000000505037220 */ /* 0x000fe20000400000 */
[C---:B------:R-:W-:Y:S01]  /*1920*/  LOP3.LUT R0, R2.reuse, 0x1, RZ, 0xc0, !PT ;  /* 0x0000000102007812 */ /* 0x040fe200078ec0ff */
[----:B------:R-:W-:Y:S01]  /*1930*/  VIADD R2, R2, 0x1 ;  /* 0x0000000102027836 */ /* 0x000fe20000000000 */
[----:B------:R-:W-:Y:S01]  /*1940*/  BSSY.RECONVERGENT B1, `(.L_x_15) ;  /* 0x0000040000017945 */ /* 0x000fe20003800200 */
[----:B------:R-:W-:Y:S01]  /*1950*/  FFMA R8, R3, R8, -0.0013887860113754868507 ;  /* 0xbab607ed03087423 */ /* 0x000fe20000000008 */
[----:B------:R-:W-:Y:S02]  /*1960*/  ISETP.NE.U32.AND P0, PT, R0, 0x1, PT ;  /* 0x000000010000780c */ /* 0x000fe40003f05070 */
[----:B------:R-:W-:Y:S02]  /*1970*/  LOP3.LUT P1, RZ, R2, 0x2, RZ, 0xc0, !PT ;  /* 0x0000000202ff7812 */ /* 0x000fe4000782c0ff */
[----:B------:R-:W-:Y:S02]  /*1980*/  FSEL R16, R16, 0.041666727513074874878, !P0 ;  /* 0x3d2aaabb10107808 */ /* 0x000fe40004000000 */
[----:B------:R-:W-:-:S02]  /*1990*/  FSEL R8, R8, -0.00019574658654164522886, P0 ;  /* 0xb94d415308087808 */ /* 0x000fc40000000000 */
[----:B------:R-:W-:Y:S02]  /*19a0*/  FSEL R0, R5, 1, !P0 ;  /* 0x3f80000005007808 */ /* 0x000fe40004000000 */
[----:B------:R-:W-:Y:S01]  /*19b0*/  FSEL R11, -R11, -0.4999999701976776123, !P0 ;  /* 0xbeffffff0b0b7808 */ /* 0x000fe20004000100 */
[C---:B------:R-:W-:Y:S02]  /*19c0*/  FFMA R8, R3.reuse, R8, R16 ;  /* 0x0000000803087223 */ /* 0x040fe40000000010 */
[C---:B------:R-:W-:Y:S02]  /*19d0*/  FFMA R5, R3.reuse, R0, RZ ;  /* 0x0000000003057223 */ /* 0x040fe400000000ff */
[----:B------:R-:W-:Y:S01]  /*19e0*/  FFMA R8, R3, R8, R11 ;  /* 0x0000000803087223 */ /* 0x000fe2000000000b */
[----:B------:R-:W-:Y:S02]  /*19f0*/  IMAD.MOV.U32 R3, RZ, RZ, 0x3f000000 ;  /* 0x3f000000ff037424 */ /* 0x000fe400078e00ff */
[----:B------:R-:W-:-:S02]  /*1a00*/  IMAD.MOV.U32 R11, RZ, RZ, 0x3fd774eb ;  /* 0x3fd774ebff0b7424 */ /* 0x000fc400078e00ff */
[----:B------:R-:W-:-:S04]  /*1a10*/  FFMA R0, R5, R8, R0 ;  /* 0x0000000805007223 */ /* 0x000fc80000000000 */
[----:B------:R-:W-:-:S04]  /*1a20*/  @P1 FADD R0, RZ, -R0 ;  /* 0x80000000ff001221 */ /* 0x000fc80000000000 */
[----:B------:R-:W-:-:S05]  /*1a30*/  FFMA R7, R7, R0, R10 ;  /* 0x0000000007077223 */ /* 0x000fca000000000a */
[----:B------:R-:W-:-:S04]  /*1a40*/  FMNMX R7, R7, 1, PT ;  /* 0x3f80000007077809 */ /* 0x000fc80003800000 */
[----:B------:R-:W-:Y:S02]  /*1a50*/  FMNMX R0, R7, -1, !PT ;  /* 0xbf80000007007809 */ /* 0x000fe40007800000 */
[----:B------:R-:W-:Y:S02]  /*1a60*/  MUFU.RCP64H R7, 3.1415920257568359375 ;  /* 0x400921fb00077908 */ /* 0x000fe40000001800 */
[C---:B------:R-:W-:Y:S01]  /*1a70*/  FSETP.NEU.AND P1, PT, |R0|.reuse, 1, PT ;  /* 0x3f8000000000780b */ /* 0x040fe20003f2d200 */
[C---:B------:R-:W-:Y:S01]  /*1a80*/  FFMA R2, |R0|.reuse, -R3, 0.5 ;  /* 0x3f00000000027423 */ /* 0x040fe20000000a03 */
[----:B------:R-:W-:-:S04]  /*1a90*/  FSETP.GT.AND P0, PT, |R0|, 0.56000000238418579102, PT ;  /* 0x3f0f5c290000780b */ /* 0x000fc80003f04200 */
[----:B------:R-:W0:Y:S02]  /*1aa0*/  MUFU.RSQ R3, R2 ;  /* 0x0000000200037308 */ /* 0x000e240000001400 */
[----:B0-----:R-:W-:Y:S01]  /*1ab0*/  FMUL R5, R2, R3 ;  /* 0x0000000302057220 */ /* 0x001fe20000400000 */
[----:B------:R-:W-:Y:S01]  /*1ac0*/  FMUL R6, R3, -0.5 ;  /* 0xbf00000003067820 */ /* 0x000fe20000400000 */
[----:B------:R-:W-:-:S03]  /*1ad0*/  MOV R2, 0x54442eea ;  /* 0x54442eea00027802 */ /* 0x000fc60000000f00 */
[----:B------:R-:W-:-:S04]  /*1ae0*/  FFMA R6, R5, R6, 0.5 ;  /* 0x3f00000005067423 */ /* 0x000fc80000000006 */
[----:B------:R-:W-:-:S05]  /*1af0*/  FFMA R6, R5, R6, R5 ;  /* 0x0000000605067223 */ /* 0x000fca0000000005 */
[----:B------:R-:W-:Y:S02]  /*1b00*/  FSEL R3, R6, RZ, P1 ;  /* 0x000000ff06037208 */ /* 0x000fe40000800000 */
[----:B------:R-:W-:Y:S02]  /*1b10*/  FSETP.GT.AND P1, PT, R0, 0.56000000238418579102, PT ;  /* 0x3f0f5c290000780b */ /* 0x000fe40003f24000 */
[----:B------:R-:W-:-:S04]  /*1b20*/  FSEL R3, R3, |R0|, P0 ;  /* 0x4000000003037208 */ /* 0x000fc80000000000 */
[----:B------:R-:W-:Y:S01]  /*1b30*/  LOP3.LUT R5, R3, 0x80000000, R0, 0xb8, !PT ;  /* 0x8000000003057812 */ /* 0x000fe200078eb800 */
[----:B------:R-:W-:-:S04]  /*1b40*/  IMAD.MOV.U32 R3, RZ, RZ, 0x3d10ecef ;  /* 0x3d10ecefff037424 */ /* 0x000fc800078e00ff */
[----:B------:R-:W-:-:S04]  /*1b50*/  FMUL R6, R5, R5 ;  /* 0x0000000505067220 */ /* 0x000fc80000400000 */
[----:B------:R-:W-:-:S04]  /*1b60*/  FFMA R3, R6, R3, 0.016980519518256187439 ;  /* 0x3c8b1abb06037423 */ /* 0x000fc80000000003 */
[----:B------:R-:W-:-:S04]  /*1b70*/  FFMA R3, R6, R3, 0.030762933194637298584 ;  /* 0x3cfc028c06037423 */ /* 0x000fc80000000003 */
[----:B------:R-:W-:-:S04]  /*1b80*/  FFMA R3, R6, R3, 0.044709417968988418579 ;  /* 0x3d37213906037423 */ /* 0x000fc80000000003 */
[----:B------:R-:W-:-:S04]  /*1b90*/  FFMA R3, R6, R3, 0.074989043176174163818 ;  /* 0x3d9993db06037423 */ /* 0x000fc80000000003 */
[----:B------:R-:W-:Y:S01]  /*1ba0*/  FFMA R9, R6, R3, 0.16666707396507263184 ;  /* 0x3e2aaac606097423 */ /* 0x000fe20000000003 */
[----:B------:R-:W-:-:S03]  /*1bb0*/  IMAD.MOV.U32 R3, RZ, RZ, 0x400921fb ;  /* 0x400921fbff037424 */ /* 0x000fc600078e00ff */
[----:B------:R-:W-:Y:S01]  /*1bc0*/  FMUL R10, R6, R9 ;  /* 0x00000009060a7220 */ /* 0x000fe20000400000 */
[----:B------:R-:W-:-:S03]  /*1bd0*/  IMAD.MOV.U32 R6, RZ, RZ, 0x1 ;  /* 0x00000001ff067424 */ /* 0x000fc600078e00ff */
[----:B------:R-:W-:-:S03]  /*1be0*/  FFMA R5, R5, R10, R5 ;  /* 0x0000000a05057223 */ /* 0x000fc60000000005 */
[----:B------:R-:W-:Y:S02]  /*1bf0*/  DFMA R8, R6, -R2, 1 ;  /* 0x3ff000000608742b */ /* 0x000fe40000000802 */
[----:B------:R-:W-:-:S05]  /*1c00*/  FSEL R0, R5, -R5, P0 ;  /* 0x8000000505007208 */ /* 0x000fca0000000000 */
[----:B------:R-:W-:Y:S01]  /*1c10*/  @!P1 FFMA R5, R11, 0.93318945169448852539, R0 ;  /* 0x3f6ee5810b059823 */ /* 0x000fe20000000000 */
[----:B------:R-:W-:-:S03]  /*1c20*/  DFMA R8, R8, R8, R8 ;  /* 0x000000080808722b */ /* 0x000fc60000000008 */
[----:B------:R-:W-:-:S05]  /*1c30*/  @P0 FADD R5, R5, R5 ;  /* 0x0000000505050221 */ /* 0x000fca0000000000 */
[----:B------:R-:W-:Y:S01]  /*1c40*/  DFMA R8, R6, R8, R6 ;  /* 0x000000080608722b */ /* 0x000fe20000000006 */
[----:B------:R-:W0:Y:S07]  /*1c50*/  F2F.F64.F32 R6, R5 ;  /* 0x0000000500067310 */ /* 0x000e2e0000201800 */
[----:B------:R-:W-:-:S08]  /*1c60*/  DFMA R10, R8, -R2, 1 ;  /* 0x3ff00000080a742b */ /* 0x000fd00000000802 */
[----:B------:R-:W-:Y:S02]  /*1c70*/  DFMA R10, R8, R10, R8 ;  /* 0x0000000a080a722b */ /* 0x000fe40000000008 */
[----:B0-----:R-:W-:-:S08]  /*1c80*/  DMUL R12, R6, 180 ;  /* 0x40668000060c7828 */ /* 0x001fd00000000000 */
[----:B------:R-:W-:Y:S02]  /*1c90*/  DMUL R6, R12, R10 ;  /* 0x0000000a0c067228 */ /* 0x000fe40000000000 */
[----:B------:R-:W-:-:S06]  /*1ca0*/  FSETP.GEU.AND P1, PT, |R13|, 6.5827683646048100446e-37, PT ;  /* 0x036000000d00780b */ /* 0x000fcc0003f2e200 */
[----:B------:R-:W-:-:S08]  /*1cb0*/  DFMA R2, R6, -R2, R12 ;  /* 0x800000020602722b */ /* 0x000fd0000000000c */
[----:B------:R-:W-:-:S10]  /*1cc0*/  DFMA R2, R10, R2, R6 ;  /* 0x000000020a02722b */ /* 0x000fd40000000006 */
[----:B------:R-:W-:-:S05]  /*1cd0*/  FFMA R0, RZ, 2.1426990032196044922, R3 ;  /* 0x400921fbff007823 */ /* 0x000fca0000000003 */
[----:B------:R-:W-:-:S13]  /*1ce0*/  FSETP.GT.AND P0, PT, |R0|, 1.469367938527859385e-39, PT ;  /* 0x001000000000780b */ /* 0x000fda0003f04200 */
[----:B------:R-:W-:Y:S05]  /*1cf0*/  @P0 BRA P1, `(.L_x_16) ;  /* 0x0000000000100947 */ /* 0x000fea0000800000 */
[----:B------:R-:W-:-:S07]  /*1d00*/  MOV R0, 0x1d20 ;  /* 0x00001d2000007802 */ /* 0x000fce0000000f00 */
[----:B------:R-:W-:Y:S05]  /*1d10*/  CALL.REL.NOINC `($__internal_0_$__cuda_sm20_div_rn_f64_full) ;  /* 0x0000000800e47944 */ /* 0x000fea0003c00000 */
[----:B------:R-:W-:Y:S02]  /*1d20*/  IMAD.MOV.U32 R2, RZ, RZ, R12 ;  /* 0x000000ffff027224 */ /* 0x000fe400078e000c */
[----:B------:R-:W-:-:S07]  /*1d30*/  IMAD.MOV.U32 R3, RZ, RZ, R13 ;  /* 0x000000ffff037224 */ /* 0x000fce00078e000d */
.L_x_16:
[----:B------:R-:W-:Y:S05]  /*1d40*/  BSYNC.RECONVERGENT B1 ;  /* 0x0000000000017941 */ /* 0x000fea0003800200 */
.L_x_15:
[----:B------:R-:W0:Y:S08]  /*1d50*/  F2F.F32.F64 R2, R2 ;  /* 0x0000000200027310 */ /* 0x000e300000301000 */
[----:B0-----:R-:W0:Y:S02]  /*1d60*/  F2F.F64.F32 R14, R2 ;  /* 0x00000002000e7310 */ /* 0x001e240000201800 */
[----:B0-----:R-:W-:-:S11]  /*1d70*/  DMUL R14, R14, 4 ;  /* 0x401000000e0e7828 */ /* 0x001fd60000000000 */
.L_x_1:
[----:B------:R-:W-:Y:S05]  /*1d80*/  BSYNC.RECONVERGENT B0 ;  /* 0x0000000000007941 */ /* 0x000fea0003800200 */
.L_x_0:
[----:B------:R-:W-:Y:S01]  /*1d90*/  ISETP.NE.AND P0, PT, R4, RZ, PT ;  /* 0x000000ff0400720c */ /* 0x000fe20003f05270 */
[----:B------:R0:W1:Y:S01]  /*1da0*/  F2I.F64.FLOOR R15, R14 ;  /* 0x0000000e000f7311 */ /* 0x0000620000305100 */
[----:B------:R-:W-:Y:S11]  /*1db0*/  BSSY.RECONVERGENT B0, `(.L_x_17) ;  /* 0x000002d000007945 */ /* 0x000ff60003800200 */
[----:B0-----:R-:W-:Y:S05]  /*1dc0*/  @P0 BRA `(.L_x_18) ;  /* 0x0000000000ac0947 */ /* 0x001fea0003800000 */
[----:B------:R-:W0:Y:S01]  /*1dd0*/  S2UR UR5, SR_CgaCtaId ;  /* 0x00000000000579c3 */ /* 0x000e220000008800 */
[----:B------:R-:W-:Y:S01]  /*1de0*/  IMAD.MOV.U32 R0, RZ, RZ, 0x20 ;  /* 0x00000020ff007424 */ /* 0x000fe200078e00ff */
[----:B------:R-:W-:Y:S02]  /*1df0*/  UMOV UR4, 0x400 ;  /* 0x0000040000047882 */ /* 0x000fe40000000000 */
[----:B0-----:R-:W-:-:S12]  /*1e00*/  ULEA UR4, UR5, UR4, 0x18 ;  /* 0x0000000405047291 */ /* 0x001fd8000f8ec0ff */
.L_x_19:
[----:B------:R-:W-:Y:S04]  /*1e10*/  STS.128 [R0+UR4+-0x20], RZ ;  /* 0xffffe0ff00007988 */ /* 0x000fe80008000c04 */
[----:B------:R-:W-:Y:S04]  /*1e20*/  STS.128 [R0+UR4+-0x10], RZ ;  /* 0xfffff0ff00007988 */ /* 0x000fe80008000c04 */
[----:B------:R-:W-:Y:S04]  /*1e30*/  STS.128 [R0+UR4], RZ ;  /* 0x000000ff00007988 */ /* 0x000fe80008000c04 */
[----:B------:R-:W-:Y:S04]  /*1e40*/  STS.128 [R0+UR4+0x10], RZ ;  /* 0x000010ff00007988 */ /* 0x000fe80008000c04 */
        /* <DEDUP_REMOVED lines=31> */
[----:B------:R0:W-:Y:S02]  /*2040*/  STS.128 [R0+UR4+0x210], RZ ;  /* 0x000210ff00007988 */ /* 0x0001e40008000c04 */
[----:B0-----:R-:W-:-:S05]  /*2050*/  VIADD R0, R0, 0x240 ;  /* 0x0000024000007836 */ /* 0x001fca0000000000 */
[----:B------:R-:W-:-:S13]  /*2060*/  ISETP.NE.AND P1, PT, R0, 0xb60, PT ;  /* 0x00000b600000780c */ /* 0x000fda0003f25270 */
[----:B------:R-:W-:Y:S05]  /*2070*/  @P1 BRA `(.L_x_19) ;  /* 0xfffffffc00641947 */ /* 0x000fea000383ffff */
.L_x_18:
[----:B------:R-:W-:Y:S05]  /*2080*/  BSYNC.RECONVERGENT B0 ;  /* 0x0000000000007941 */ /* 0x000fea0003800200 */
.L_x_17:
[----:B------:R-:W0:Y:S01]  /*2090*/  S2UR UR5, SR_CgaCtaId ;  /* 0x00000000000579c3 */ /* 0x000e220000008800 */
[----:B------:R-:W-:-:S07]  /*20a0*/  IMAD.MOV.U32 R14, RZ, RZ, RZ ;  /* 0x000000ffff0e7224 */ /* 0x000fce00078e00ff */
[----:B------:R-:W-:Y:S01]  /*20b0*/  BAR.SYNC.DEFER_BLOCKING 0x0 ;  /* 0x0000000000007b1d */ /* 0x000fe20000010000 */
[----:B-1----:R-:W-:-:S05]  /*20c0*/  IMAD.HI R0, R15, -0x49f49f49, R14 ;  /* 0xb60b60b70f007827 */ /* 0x002fca00078e020e */
[----:B------:R-:W-:Y:S01]  /*20d0*/  UMOV UR4, 0x400 ;  /* 0x0000040000047882 */ /* 0x000fe20000000000 */
[----:B------:R-:W-:-:S04]  /*20e0*/  SHF.R.U32.HI R3, RZ, 0x1f, R0 ;  /* 0x0000001fff037819 */ /* 0x000fc80000011600 */
[----:B------:R-:W-:-:S05]  /*20f0*/  LEA.HI.SX32 R3, R0, R3, 0x17 ;  /* 0x0000000300037211 */ /* 0x000fca00078fbaff */
[----:B------:R-:W-:Y:S01]  /*2100*/  IMAD R3, R3, -0x2d0, R15 ;  /* 0xfffffd3003037824 */ /* 0x000fe200078e020f */
[----:B0-----:R-:W-:-:S04]  /*2110*/  ULEA UR7, UR5, UR4, 0x18 ;  /* 0x0000000405077291 */ /* 0x001fc8000f8ec0ff */
[----:B------:R-:W-:-:S04]  /*2120*/  VIMNMX R3, PT, PT, RZ, R3, !PT ;  /* 0x00000003ff037248 */ /* 0x000fc80007fe0100 */
[----:B------:R-:W-:-:S05]  /*2130*/  LEA R3, R3, UR7, 0x2 ;  /* 0x0000000703037c11 */ /* 0x000fca000f8e10ff */
[----:B------:R0:W-:Y:S01]  /*2140*/  ATOMS.POPC.INC.32 RZ, [R3+URZ] ;  /* 0x0000000003ff7f8c */ /* 0x0001e2000d8000ff */
[----:B------:R-:W-:Y:S06]  /*2150*/  BAR.SYNC.DEFER_BLOCKING 0x0 ;  /* 0x0000000000007b1d */ /* 0x000fec0000010000 */
[----:B------:R-:W-:Y:S05]  /*2160*/  @P0 EXIT ;  /* 0x000000000000094d */ /* 0x000fea0003800000 */
[----:B------:R-:W1:Y:S02]  /*2170*/  LDCU.64 UR4, c[0x0][0x3a8] ;  /* 0x00007500ff0477ac */ /* 0x000e640008000a00 */
[----:B-1----:R-:W-:-:S04]  /*2180*/  UIADD3 UR4, UP0, UPT, UR4, 0x20, URZ ;  /* 0x0000002004047890 */ /* 0x002fc8000ff1e0ff */
[----:B------:R-:W-:Y:S02]  /*2190*/  UIADD3.X UR6, UPT, UPT, URZ, UR5, URZ, UP0, !UPT ;  /* 0x00000005ff067290 */ /* 0x000fe400087fe4ff */
[----:B------:R-:W-:Y:S01]  /*21a0*/  IMAD.U32 R0, RZ, RZ, UR4 ;  /* 0x00000004ff007e24 */ /* 0x000fe2000f8e00ff */
[----:B------:R-:W-:Y:S01]  /*21b0*/  UIADD3 UR5, UPT, UPT, UR7, 0x20, URZ ;  /* 0x0000002007057890 */ /* 0x000fe2000fffe0ff */
[----:B------:R-:W-:Y:S02]  /*21c0*/  UMOV UR4, URZ ;  /* 0x000000ff00047c82 */ /* 0x000fe40008000000 */
[----:B------:R-:W-:-:S09]  /*21d0*/  IMAD.U32 R13, RZ, RZ, UR6 ;  /* 0x00000006ff0d7e24 */ /* 0x000fd2000f8e00ff */
.L_x_20:
[----:B------:R-:W1:Y:S01]  /*21e0*/  LDS.128 R4, [UR5+-0x20] ;  /* 0xffffe005ff047984 */ /* 0x000e620008000c00 */
[----:B------:R-:W-:Y:S01]  /*21f0*/  IMAD.MOV.U32 R2, RZ, RZ, R0 ;  /* 0x000000ffff027224 */ /* 0x000fe200078e0000 */
[----:B------:R-:W-:Y:S01]  /*2200*/  UIADD3 UR4, UPT, UPT, UR4, 0x50, URZ ;  /* 0x0000005004047890 */ /* 0x000fe2000fffe0ff */
[----:B0-----:R-:W-:Y:S01]  /*2210*/  IMAD.MOV.U32 R3, RZ, RZ, R13 ;  /* 0x000000ffff037224 */ /* 0x001fe200078e000d */
[----:B------:R-:W0:Y:S02]  /*2220*/  LDS.128 R8, [UR5+-0x10] ;  /* 0xfffff005ff087984 */ /* 0x000e240008000c00 */
[----:B------:R-:W-:Y:S01]  /*2230*/  UISETP.NE.AND UP0, UPT, UR4, 0x2d0, UPT ;  /* 0x000002d00400788c */ /* 0x000fe2000bf05270 */
[----:B------:R-:W-:Y:S01]  /*2240*/  IADD3 R0, P0, PT, R2, 0x140, RZ ;  /* 0x0000014002007810 */ /* 0x000fe20007f1e0ff */
[----:B------:R-:W2:Y:S04]  /*2250*/  LDS.128 R16, [UR5] ;  /* 0x00000005ff107984 */ /* 0x000ea80008000c00 */
[----:B------:R-:W3:Y:S04]  /*2260*/  LDS.128 R24, [UR5+0x10] ;  /* 0x00001005ff187984 */ /* 0x000ee80008000c00 */
[----:B------:R-:W4:Y:S04]  /*2270*/  LDS.128 R20, [UR5+0x20] ;  /* 0x00002005ff147984 */ /* 0x000f280008000c00 */
[----:B------:R-:W5:Y:S04]  /*2280*/  LDS.128 R12, [UR5+0x30] ;  /* 0x00003005ff0c7984 */ /* 0x000f680008000c00 */
[----:B-1----:R-:W-:Y:S04]  /*2290*/  STG.E desc[UR8][R2.64+-0x20], R4 ;  /* 0xffffe00402007986 */ /* 0x002fe8000c101908 */
[----:B------:R-:W-:Y:S04]  /*22a0*/  STG.E desc[UR8][R2.64+-0x1c], R5 ;  /* 0xffffe40502007986 */ /* 0x000fe8000c101908 */
[----:B------:R-:W-:Y:S04]  /*22b0*/  STG.E desc[UR8][R2.64+-0x18], R6 ;  /* 0xffffe80602007986 */ /* 0x000fe8000c101908 */
[----:B------:R-:W-:Y:S04]  /*22c0*/  STG.E desc[UR8][R2.64+-0x14], R7 ;  /* 0xffffec0702007986 */ /* 0x000fe8000c101908 */
[----:B0-----:R-:W-:Y:S04]  /*22d0*/  STG.E desc[UR8][R2.64+-0x10], R8 ;  /* 0xfffff00802007986 */ /* 0x001fe8000c101908 */
[----:B------:R-:W-:Y:S04]  /*22e0*/  STG.E desc[UR8][R2.64+-0xc], R9 ;  /* 0xfffff40902007986 */ /* 0x000fe8000c101908 */
[----:B------:R-:W-:Y:S04]  /*22f0*/  STG.E desc[UR8][R2.64+-0x8], R10 ;  /* 0xfffff80a02007986 */ /* 0x000fe8000c101908 */
[----:B------:R-:W-:Y:S04]  /*2300*/  STG.E desc[UR8][R2.64+-0x4], R11 ;  /* 0xfffffc0b02007986 */ /* 0x000fe8000c101908 */
[----:B------:R-:W0:Y:S04]  /*2310*/  LDS.128 R4, [UR5+0x40] ;  /* 0x00004005ff047984 */ /* 0x000e280008000c00 */
[----:B------:R-:W1:Y:S04]  /*2320*/  LDS.128 R8, [UR5+0x50] ;  /* 0x00005005ff087984 */ /* 0x000e680008000c00 */
[----:B--2---:R-:W-:Y:S04]  /*2330*/  STG.E desc[UR8][R2.64], R16 ;  /* 0x0000001002007986 */ /* 0x004fe8000c101908 */
[----:B------:R-:W-:Y:S04]  /*2340*/  STG.E desc[UR8][R2.64+0x4], R17 ;  /* 0x0000041102007986 */ /* 0x000fe8000c101908 */
[----:B------:R-:W-:Y:S04]  /*2350*/  STG.E desc[UR8][R2.64+0x8], R18 ;  /* 0x0000081202007986 */ /* 0x000fe8000c101908 */
[----:B------:R-:W-:Y:S04]  /*2360*/  STG.E desc[UR8][R2.64+0xc], R19 ;  /* 0x00000c1302007986 */ /* 0x000fe8000c101908 */
[----:B---3--:R-:W-:Y:S04]  /*2370*/  STG.E desc[UR8][R2.64+0x10], R24 ;  /* 0x0000101802007986 */ /* 0x008fe8000c101908 */
[----:B------:R-:W-:Y:S04]  /*2380*/  STG.E desc[UR8][R2.64+0x14], R25 ;  /* 0x0000141902007986 */ /* 0x000fe8000c101908 */
[----:B------:R-:W-:Y:S04]  /*2390*/  STG.E desc[UR8][R2.64+0x18], R26 ;  /* 0x0000181a02007986 */ /* 0x000fe8000c101908 */
[----:B------:R-:W-:Y:S04]  /*23a0*/  STG.E desc[UR8][R2.64+0x1c], R27 ;  /* 0x00001c1b02007986 */ /* 0x000fe8000c101908 */
[----:B----4-:R-:W-:Y:S04]  /*23b0*/  STG.E desc[UR8][R2.64+0x20], R20 ;  /* 0x0000201402007986 */ /* 0x010fe8000c101908 */
[----:B------:R-:W-:Y:S04]  /*23c0*/  STG.E desc[UR8][R2.64+0x24], R21 ;  /* 0x0000241502007986 */ /* 0x000fe8000c101908 */
[----:B------:R-:W-:Y:S04]  /*23d0*/  STG.E desc[UR8][R2.64+0x28], R22 ;  /* 0x0000281602007986 */ /* 0x000fe8000c101908 */
[----:B------:R-:W-:Y:S04]  /*23e0*/  STG.E desc[UR8][R2.64+0x2c], R23 ;  /* 0x00002c1702007986 */ /* 0x000fe8000c101908 */
[----:B-----5:R-:W-:Y:S04]  /*23f0*/  STG.E desc[UR8][R2.64+0x30], R12 ;  /* 0x0000300c02007986 */ /* 0x020fe8000c101908 */
[----:B------:R-:W-:Y:S04]  /*2400*/  STG.E desc[UR8][R2.64+0x34], R13 ;  /* 0x0000340d02007986 */ /* 0x000fe8000c101908 */
[----:B------:R-:W-:Y:S04]  /*2410*/  STG.E desc[UR8][R2.64+0x38], R14 ;  /* 0x0000380e02007986 */ /* 0x000fe8000c101908 */
[----:B------:R-:W-:Y:S04]  /*2420*/  STG.E desc[UR8][R2.64+0x3c], R15 ;  /* 0x00003c0f02007986 */ /* 0x000fe8000c101908 */
[----:B0-----:R-:W-:Y:S04]  /*2430*/  STG.E desc[UR8][R2.64+0x40], R4 ;  /* 0x0000400402007986 */ /* 0x001fe8000c101908 */
[----:B------:R-:W-:Y:S04]  /*2440*/  STG.E desc[UR8][R2.64+0x44], R5 ;  /* 0x0000440502007986 */ /* 0x000fe8000c101908 */
[----:B------:R-:W-:Y:S04]  /*2450*/  STG.E desc[UR8][R2.64+0x48], R6 ;  /* 0x0000480602007986 */ /* 0x000fe8000c101908 */
[----:B------:R-:W-:Y:S04]  /*2460*/  STG.E desc[UR8][R2.64+0x4c], R7 ;  /* 0x00004c0702007986 */ /* 0x000fe8000c101908 */
[----:B-1----:R-:W-:Y:S04]  /*2470*/  STG.E desc[UR8][R2.64+0x50], R8 ;  /* 0x0000500802007986 */ /* 0x002fe8000c101908 */
[----:B------:R-:W-:Y:S04]  /*2480*/  STG.E desc[UR8][R2.64+0x54], R9 ;  /* 0x0000540902007986 */ /* 0x000fe8000c101908 */
[----:B------:R-:W-:Y:S04]  /*2490*/  STG.E desc[UR8][R2.64+0x58], R10 ;  /* 0x0000580a02007986 */ /* 0x000fe8000c101908 */
[----:B------:R-:W-:Y:S04]  /*24a0*/  STG.E desc[UR8][R2.64+0x5c], R11 ;  /* 0x00005c0b02007986 */ /* 0x000fe8000c101908 */
[----:B------:R-:W0:Y:S04]  /*24b0*/  LDS.128 R16, [UR5+0x60] ;  /* 0x00006005ff107984 */ /* 0x000e280008000c00 */
[----:B------:R-:W1:Y:S04]  /*24c0*/  LDS.128 R24, [UR5+0x70] ;  /* 0x00007005ff187984 */ /* 0x000e680008000c00 */
[----:B------:R-:W2:Y:S04]  /*24d0*/  LDS.128 R20, [UR5+0x80] ;  /* 0x00008005ff147984 */ /* 0x000ea80008000c00 */
[----:B------:R-:W3:Y:S04]  /*24e0*/  LDS.128 R12, [UR5+0x90] ;  /* 0x00009005ff0c7984 */ /* 0x000ee80008000c00 */
[----:B------:R-:W4:Y:S04]  /*24f0*/  LDS.128 R4, [UR5+0xa0] ;  /* 0x0000a005ff047984 */ /* 0x000f280008000c00 */
[----:B------:R-:W5:Y:S04]  /*2500*/  LDS.128 R8, [UR5+0xb0] ;  /* 0x0000b005ff087984 */ /* 0x000f680008000c00 */
        /* <DEDUP_REMOVED lines=29> */
[----:B------:R-:W5:Y:S01]  /*26e0*/  LDS.128 R8, [UR5+0x110] ;  /* 0x00011005ff087984 */ /* 0x000f620008000c00 */
[----:B------:R-:W-:-:S03]  /*26f0*/  UIADD3 UR5, UPT, UPT, UR5, 0x140, URZ ;  /* 0x0000014005057890 */ /* 0x000fc6000fffe0ff */
        /* <DEDUP_REMOVED lines=23> */
[----:B------:R0:W-:Y:S02]  /*2870*/  STG.E desc[UR8][R2.64+0xf4], R13 ;  /* 0x0000f40d02007986 */ /* 0x0001e4000c101908 */
[----:B0-----:R-:W-:Y:S01]  /*2880*/  IMAD.X R13, RZ, RZ, R3, P0 ;  /* 0x000000ffff0d7224 */ /* 0x001fe200000e0603 */
[----:B------:R-:W-:Y:S06]  /*2890*/  BRA.U UP0, `(.L_x_20) ;  /* 0xfffffff900507547 */ /* 0x000fec000b83ffff */
[----:B------:R-:W-:Y:S05]  /*28a0*/  EXIT ;  /* 0x000000000000794d */ /* 0x000fea0003800000 */
        .weak           $__internal_0_$__cuda_sm20_div_rn_f64_full
        .type           $__internal_0_$__cuda_sm20_div_rn_f64_full,@function
        .size           $__internal_0_$__cuda_sm20_div_rn_f64_full,(.L_x_26 - $__internal_0_$__cuda_sm20_div_rn_f64_full)
$__internal_0_$__cuda_sm20_div_rn_f64_full:
[----:B------:R-:W-:Y:S01]  /*28b0*/  IMAD.MOV.U32 R3, RZ, RZ, 0x3ff921fb ;  /* 0x3ff921fbff037424 */ /* 0x000fe200078e00ff */
[----:B------:R-:W-:Y:S01]  /*28c0*/  BSSY.RECONVERGENT B2, `(.L_x_21) ;  /* 0x000004c000027945 */ /* 0x000fe20003800200 */
[----:B------:R-:W-:Y:S02]  /*28d0*/  IMAD.MOV.U32 R2, RZ, RZ, 0x54442eea ;  /* 0x54442eeaff027424 */ /* 0x000fe400078e00ff */
[----:B------:R-:W0:Y:S01]  /*28e0*/  MUFU.RCP64H R9, R3 ;  /* 0x0000000300097308 */ /* 0x000e220000001800 */
[----:B------:R-:W-:Y:S02]  /*28f0*/  IMAD.MOV.U32 R8, RZ, RZ, 0x1 ;  /* 0x00000001ff087424 */ /* 0x000fe400078e00ff */
[----:B------:R-:W-:Y:S02]  /*2900*/  IMAD.MOV.U32 R7, RZ, RZ, R13 ;  /* 0x000000ffff077224 */ /* 0x000fe400078e000d */
[----:B------:R-:W-:Y:S02]  /*2910*/  IMAD.MOV.U32 R13, RZ, RZ, 0x1ca00000 ;  /* 0x1ca00000ff0d7424 */ /* 0x000fe400078e00ff */
[----:B------:R-:W-:Y:S01]  /*2920*/  IMAD.MOV.U32 R6, RZ, RZ, R12 ;  /* 0x000000ffff067224 */ /* 0x000fe200078e000c */
[C---:B------:R-:W-:Y:S01]  /*2930*/  FSETP.GEU.AND P1, PT, |R7|.reuse, 1.469367938527859385e-39, PT ;  /* 0x001000000700780b */ /* 0x040fe20003f2e200 */
[----:B------:R-:W-:Y:S01]  /*2940*/  IMAD.MOV.U32 R19, RZ, RZ, 0x40000000 ;  /* 0x40000000ff137424 */ /* 0x000fe200078e00ff */
[----:B------:R-:W-:-:S03]  /*2950*/  LOP3.LUT R5, R7, 0x7ff00000, RZ, 0xc0, !PT ;  /* 0x7ff0000007057812 */ /* 0x000fc600078ec0ff */
[----:B------:R-:W-:Y:S01]  /*2960*/  VIADD R20, R19, 0xffffffff ;  /* 0xffffffff13147836 */ /* 0x000fe20000000000 */
[----:B------:R-:W-:Y:S01]  /*2970*/  ISETP.GE.U32.AND P0, PT, R5, 0x40000000, PT ;  /* 0x400000000500780c */ /* 0x000fe20003f06070 */
[----:B------:R-:W-:Y:S01]  /*2980*/  IMAD.MOV.U32 R18, RZ, RZ, R5 ;  /* 0x000000ffff127224 */ /* 0x000fe200078e0005 */
[----:B0-----:R-:W-:Y:S02]  /*2990*/  DFMA R10, R8, -R2, 1 ;  /* 0x3ff00000080a742b */ /* 0x001fe40000000802 */
[----:B------:R-:W-:-:S06]  /*29a0*/  SEL R13, R13, 0x63400000, !P0 ;  /* 0x634000000d0d7807 */ /* 0x000fcc0004000000 */
[----:B------:R-:W-:-:S08]  /*29b0*/  DFMA R10, R10, R10, R10 ;  /* 0x0000000a0a0a722b */ /* 0x000fd0000000000a */
[----:B------:R-:W-:Y:S01]  /*29c0*/  DFMA R14, R8, R10, R8 ;  /* 0x0000000a080e722b */ /* 0x000fe20000000008 */
[C-C-:B------:R-:W-:Y:S01]  /*29d0*/  @!P1 LOP3.LUT R10, R13.reuse, 0x80000000, R7.reuse, 0xf8, !PT ;  /* 0x800000000d0a9812 */ /* 0x140fe200078ef807 */
[----:B------:R-:W-:Y:S01]  /*29e0*/  IMAD.MOV.U32 R8, RZ, RZ, R6 ;  /* 0x000000ffff087224 */ /* 0x000fe200078e0006 */
[----:B------:R-:W-:Y:S02]  /*29f0*/  LOP3.LUT R9, R13, 0x800fffff, R7, 0xf8, !PT ;  /* 0x800fffff0d097812 */ /* 0x000fe400078ef807 */
[----:B------:R-:W-:Y:S02]  /*2a00*/  @!P1 LOP3.LUT R11, R10, 0x100000, RZ, 0xfc, !PT ;  /* 0x001000000a0b9812 */ /* 0x000fe400078efcff */
[----:B------:R-:W-:Y:S01]  /*2a10*/  @!P1 MOV R10, RZ ;  /* 0x000000ff000a9202 */ /* 0x000fe20000000f00 */
[----:B------:R-:W-:-:S05]  /*2a20*/  DFMA R16, R14, -R2, 1 ;  /* 0x3ff000000e10742b */ /* 0x000fca0000000802 */
[----:B------:R-:W-:-:S03]  /*2a30*/  @!P1 DFMA R8, R8, 2, -R10 ;  /* 0x400000000808982b */ /* 0x000fc6000000080a */
[----:B------:R-:W-:-:S07]  /*2a40*/  DFMA R16, R14, R16, R14 ;  /* 0x000000100e10722b */ /* 0x000fce000000000e */
[----:B------:R-:W-:Y:S01]  /*2a50*/  @!P1 LOP3.LUT R18, R9, 0x7ff00000, RZ, 0xc0, !PT ;  /* 0x7ff0000009129812 */ /* 0x000fe200078ec0ff */
[----:B------:R-:W-:-:S04]  /*2a60*/  DMUL R10, R16, R8 ;  /* 0x00000008100a7228 */ /* 0x000fc80000000000 */
[----:B------:R-:W-:-:S04]  /*2a70*/  VIADD R12, R18, 0xffffffff ;  /* 0xffffffff120c7836 */ /* 0x000fc80000000000 */
[----:B------:R-:W-:Y:S01]  /*2a80*/  DFMA R14, R10, -R2, R8 ;  /* 0x800000020a0e722b */ /* 0x000fe20000000008 */
[----:B------:R-:W-:-:S04]  /*2a90*/  ISETP.GT.U32.AND P0, PT, R12, 0x7feffffe, PT ;  /* 0x7feffffe0c00780c */ /* 0x000fc80003f04070 */
[----:B------:R-:W-:-:S03]  /*2aa0*/  ISETP.GT.U32.OR P0, PT, R20, 0x7feffffe, P0 ;  /* 0x7feffffe1400780c */ /* 0x000fc60000704470 */
[----:B------:R-:W-:-:S10]  /*2ab0*/  DFMA R10, R16, R14, R10 ;  /* 0x0000000e100a722b */ /* 0x000fd4000000000a */
[----:B------:R-:W-:Y:S05]  /*2ac0*/  @P0 BRA `(.L_x_22) ;  /* 0x0000000000680947 */ /* 0x000fea0003800000 */
[----:B------:R-:W-:-:S05]  /*2ad0*/  IMAD.MOV.U32 R6, RZ, RZ, 0x40000000 ;  /* 0x40000000ff067424 */ /* 0x000fca00078e00ff */
[----:B------:R-:W-:-:S04]  /*2ae0*/  VIADDMNMX R5, R5, -R6, 0xb9600000, !PT ;  /* 0xb960000005057446 */ /* 0x000fc80007800906 */
[----:B------:R-:W-:-:S05]  /*2af0*/  VIMNMX R6, PT, PT, R5, 0x46a00000, PT ;  /* 0x46a0000005067848 */ /* 0x000fca0003fe0100 */
[----:B------:R-:W-:Y:S02]  /*2b00*/  IMAD.IADD R14, R6, 0x1, -R13 ;  /* 0x00000001060e7824 */ /* 0x000fe400078e0a0d */
[----:B------:R-:W-:Y:S02]  /*2b10*/  IMAD.MOV.U32 R6, RZ, RZ, RZ ;  /* 0x000000ffff067224 */ /* 0x000fe400078e00ff */
[----:B------:R-:W-:-:S06]  /*2b20*/  VIADD R7, R14, 0x7fe00000 ;  /* 0x7fe000000e077836 */ /* 0x000fcc0000000000 */
[----:B------:R-:W-:-:S10]  /*2b30*/  DMUL R12, R10, R6 ;  /* 0x000000060a0c7228 */ /* 0x000fd40000000000 */
[----:B------:R-:W-:-:S13]  /*2b40*/  FSETP.GTU.AND P0, PT, |R13|, 1.469367938527859385e-39, PT ;  /* 0x001000000d00780b */ /* 0x000fda0003f0c200 */
[----:B------:R-:W-:Y:S05]  /*2b50*/  @P0 BRA `(.L_x_23) ;  /* 0x0000000000880947 */ /* 0x000fea0003800000 */
[----:B------:R-:W-:Y:S01]  /*2b60*/  DFMA R2, R10, -R2, R8 ;  /* 0x800000020a02722b */ /* 0x000fe20000000008 */
[----:B------:R-:W-:-:S09]  /*2b70*/  IMAD.MOV.U32 R6, RZ, RZ, RZ ;  /* 0x000000ffff067224 */ /* 0x000fd200078e00ff */
[C---:B------:R-:W-:Y:S02]  /*2b80*/  FSETP.NEU.AND P0, PT, R3.reuse, RZ, PT ;  /* 0x000000ff0300720b */ /* 0x040fe40003f0d000 */
[----:B------:R-:W-:-:S04]  /*2b90*/  LOP3.LUT R2, R3, 0x400921fb, RZ, 0x3c, !PT ;  /* 0x400921fb03027812 */ /* 0x000fc800078e3cff */
[----:B------:R-:W-:-:S04]  /*2ba0*/  LOP3.LUT R5, R2, 0x80000000, RZ, 0xc0, !PT ;  /* 0x8000000002057812 */ /* 0x000fc800078ec0ff */
[----:B------:R-:W-:-:S03]  /*2bb0*/  LOP3.LUT R7, R5, R7, RZ, 0xfc, !PT ;  /* 0x0000000705077212 */ /* 0x000fc600078efcff */
[----:B------:R-:W-:Y:S05]  /*2bc0*/  @!P0 BRA `(.L_x_23) ;  /* 0x00000000006c8947 */ /* 0x000fea0003800000 */
[----:B------:R-:W-:Y:S01]  /*2bd0*/  IMAD.MOV R3, RZ, RZ, -R14 ;  /* 0x000000ffff037224 */ /* 0x000fe200078e0a0e */
[----:B------:R-:W-:Y:S01]  /*2be0*/  DMUL.RP R6, R10, R6 ;  /* 0x000000060a067228 */ /* 0x000fe20000008000 */
[----:B------:R-:W-:-:S06]  /*2bf0*/  IMAD.MOV.U32 R2, RZ, RZ, RZ ;  /* 0x000000ffff027224 */ /* 0x000fcc00078e00ff */
[----:B------:R-:W-:-:S03]  /*2c00*/  DFMA R2, R12, -R2, R10 ;  /* 0x800000020c02722b */ /* 0x000fc6000000000a */
[----:B------:R-:W-:-:S03]  /*2c10*/  LOP3.LUT R5, R7, R5, RZ, 0x3c, !PT ;  /* 0x0000000507057212 */ /* 0x000fc600078e3cff */
[----:B------:R-:W-:-:S04]  /*2c20*/  IADD3 R2, PT, PT, -R14, -0x43300000, RZ ;  /* 0xbcd000000e027810 */ /* 0x000fc80007ffe1ff */
[----:B------:R-:W-:-:S04]  /*2c30*/  FSETP.NEU.AND P0, PT, |R3|, R2, PT ;  /* 0x000000020300720b */ /* 0x000fc80003f0d200 */
[----:B------:R-:W-:Y:S02]  /*2c40*/  FSEL R12, R6, R12, !P0 ;  /* 0x0000000c060c7208 */ /* 0x000fe40004000000 */
[----:B------:R-:W-:Y:S01]  /*2c50*/  FSEL R13, R5, R13, !P0 ;  /* 0x0000000d050d7208 */ /* 0x000fe20004000000 */
[----:B------:R-:W-:Y:S06]  /*2c60*/  BRA `(.L_x_23) ;  /* 0x0000000000447947 */ /* 0x000fec0003800000 */
.L_x_22:
[----:B------:R-:W-:-:S14]  /*2c70*/  DSETP.NAN.AND P0, PT, R6, R6, PT ;  /* 0x000000060600722a */ /* 0x000fdc0003f08000 */
[----:B------:R-:W-:Y:S05]  /*2c80*/  @P0 BRA `(.L_x_24) ;  /* 0x0000000000340947 */ /* 0x000fea0003800000 */
[----:B------:R-:W-:Y:S01]  /*2c90*/  ISETP.NE.AND P0, PT, R18, R19, PT ;  /* 0x000000131200720c */ /* 0x000fe20003f05270 */
[----:B------:R-:W-:Y:S02]  /*2ca0*/  IMAD.MOV.U32 R12, RZ, RZ, 0x0 ;  /* 0x00000000ff0c7424 */ /* 0x000fe400078e00ff */
[----:B------:R-:W-:-:S10]  /*2cb0*/  IMAD.MOV.U32 R13, RZ, RZ, -0x80000 ;  /* 0xfff80000ff0d7424 */ /* 0x000fd400078e00ff */
[----:B------:R-:W-:Y:S05]  /*2cc0*/  @!P0 BRA `(.L_x_23) ;  /* 0x00000000002c8947 */ /* 0x000fea0003800000 */
[----:B------:R-:W-:Y:S02]  /*2cd0*/  ISETP.NE.AND P0, PT, R18, 0x7ff00000, PT ;  /* 0x7ff000001200780c */ /* 0x000fe40003f05270 */
[----:B------:R-:W-:Y:S02]  /*2ce0*/  LOP3.LUT R6, R7, 0x400921fb, RZ, 0x3c, !PT ;  /* 0x400921fb07067812 */ /* 0x000fe400078e3cff */
[----:B------:R-:W-:Y:S02]  /*2cf0*/  ISETP.EQ.OR P0, PT, R19, RZ, !P0 ;  /* 0x000000ff1300720c */ /* 0x000fe40004702670 */
[----:B------:R-:W-:-:S11]  /*2d00*/  LOP3.LUT R13, R6, 0x80000000, RZ, 0xc0, !PT ;  /* 0x80000000060d7812 */ /* 0x000fd600078ec0ff */
[----:B------:R-:W-:Y:S01]  /*2d10*/  @P0 LOP3.LUT R2, R13, 0x7ff00000, RZ, 0xfc, !PT ;  /* 0x7ff000000d020812 */ /* 0x000fe200078efcff */
[----:B------:R-:W-:Y:S02]  /*2d20*/  @!P0 IMAD.MOV.U32 R12, RZ, RZ, RZ ;  /* 0x000000ffff0c8224 */ /* 0x000fe400078e00ff */
[----:B------:R-:W-:Y:S02]  /*2d30*/  @P0 IMAD.MOV.U32 R12, RZ, RZ, RZ ;  /* 0x000000ffff0c0224 */ /* 0x000fe400078e00ff */
[----:B------:R-:W-:Y:S01]  /*2d40*/  @P0 IMAD.MOV.U32 R13, RZ, RZ, R2 ;  /* 0x000000ffff0d0224 */ /* 0x000fe200078e0002 */
[----:B------:R-:W-:Y:S06]  /*2d50*/  BRA `(.L_x_23) ;  /* 0x0000000000087947 */ /* 0x000fec0003800000 */
.L_x_24:
[----:B------:R-:W-:Y:S01]  /*2d60*/  LOP3.LUT R13, R7, 0x80000, RZ, 0xfc, !PT ;  /* 0x00080000070d7812 */ /* 0x000fe200078efcff */
[----:B------:R-:W-:-:S07]  /*2d70*/  IMAD.MOV.U32 R12, RZ, RZ, R6 ;  /* 0x000000ffff0c7224 */ /* 0x000fce00078e0006 */
.L_x_23:
[----:B------:R-:W-:Y:S05]  /*2d80*/  BSYNC.RECONVERGENT B2 ;  /* 0x0000000000027941 */ /* 0x000fea0003800200 */
.L_x_21:
[----:B------:R-:W-:Y:S02]  /*2d90*/  IMAD.MOV.U32 R2, RZ, RZ, R0 ;  /* 0x000000ffff027224 */ /* 0x000fe400078e0000 */
[----:B------:R-:W-:-:S04]  /*2da0*/  IMAD.MOV.U32 R3, RZ, RZ, 0x0 ;  /* 0x00000000ff037424 */ /* 0x000fc800078e00ff */
[----:B------:R-:W-:Y:S05]  /*2db0*/  RET.REL.NODEC R2 `(_Z22angle_between_galaxiesiPfS_S_S_Pi) ;  /* 0xffffffd002907950 */ /* 0x000fea0003c3ffff */
.L_x_25:
[----:B------:R-:W-:-:S00]  /*2dc0*/  BRA `(.L_x_25) ;  /* 0xfffffffc00fc7947 */ /* 0x000fc0000383ffff */
[----:B------:R-:W-:-:S00]  /*2dd0*/  NOP ;  /* 0x0000000000007918 */ /* 0x000fc00000000000 */
        /* <DEDUP_REMOVED lines=10> */
.L_x_26:


//--------------------- .nv.global.init           --------------------------
	.section	.nv.global.init,"aw",@progbits
	.align	4
.nv.global.init:
	.type		__cudart_i2opi_f,@object
	.size		__cudart_i2opi_f,(.L_0 - __cudart_i2opi_f)
__cudart_i2opi_f:
        /*0000*/ 	.byte	0x41, 0x90, 0x43, 0x3c, 0x99, 0x95, 0x62, 0xdb, 0xc0, 0xdd, 0x34, 0xf5, 0xd1, 0x57, 0x27, 0xfc
        /*0010*/ 	.byte	0x29, 0x15, 0x44, 0x4e, 0x6e, 0x83, 0xf9, 0xa2
.L_0:


//--------------------- .nv.shared._Z22angle_between_galaxiesiPfS_S_S_Pi --------------------------
	.section	.nv.shared._Z22angle_between_galaxiesiPfS_S_S_Pi,"aw",@nobits
	.sectionflags	@""
	.align	4
.nv.shared._Z22angle_between_galaxiesiPfS_S_S_Pi:
	.zero		3904


//--------------------- .nv.shared.reserved.0     --------------------------
	.section	.nv.shared.reserved.0,"aw",@nobits
	.weak		__nv_reservedSMEM_offset_0_alias
	.size		__nv_reservedSMEM_offset_0_alias, 0, 64
	.other		__nv_reservedSMEM_offset_0_alias,@"STO_CUDA_RESERVED_SHARED STV_DEFAULT"
__nv_reservedSMEM_offset_0_alias:
	.zero		0
	.zero		64


//--------------------- .nv.constant0._Z22angle_between_galaxiesiPfS_S_S_Pi --------------------------
	.section	.nv.constant0._Z22angle_between_galaxiesiPfS_S_S_Pi,"a",@progbits
	.sectionflags	@""
	.align	4
.nv.constant0._Z22angle_between_galaxiesiPfS_S_S_Pi:
	.zero		944


//--------------------- SYMBOLS --------------------------

	.type		.nv.reservedSmem.offset0,@object
	.size		.nv.reservedSmem.offset0,0x4
	.type		.nv.reservedSmem.cap,@object
	.size		.nv.reservedSmem.cap,0x4
